	.target	sm_90a

	.elftype	@"ET_EXEC"


//--------------------- .note.nv.tkinfo           --------------------------
	.section	.note.nv.tkinfo,"",@"SHT_NOTE"
	.sectionflags	@"SHF_NOTE_NV_TKINFO"
	.tkinfo
        /*0018*/ 	.word	0x00000002
        /*0030*/ 	.string	""
        /*0030*/ 	.string	"ptxas"
        /*0030*/ 	.string	"Cuda compilation tools, release 13.0, V13.0.88"
        /*0030*/ 	.string	"Build cuda_13.0.r13.0/compiler.36424714_0"
        /*0030*/ 	.string	"-arch sm_90a -m 64 "



//--------------------- .note.nv.cuinfo           --------------------------
	.section	.note.nv.cuinfo,"",@"SHT_NOTE"
	.sectionflags	@"SHF_NOTE_NV_CUINFO"
        /*0018*/ 	.short	0x0002
        /*001a*/ 	.short	0x005a
        /*001c*/ 	.short	0x0082
	.zero		2


//--------------------- .nv.info                  --------------------------
	.section	.nv.info,"",@"SHT_CUDA_INFO"
	.align	4


	//----- nvinfo : EIATTR_REGCOUNT
	.align		4
        /*0000*/ 	.byte	0x04, 0x2f
        /*0002*/ 	.short	(.L_15 - .L_14)
	.align		4
.L_14:
        /*0004*/ 	.word	index@(_ZN7cutlass13device_kernelINS_4gemm6kernel13GemmUniversalIN4cute5tupleIJiiiiEEENS1_10collective13CollectiveMmaINS1_34MainloopSm90TmaGmmaWarpSpecializedILi3ENS5_IJNS4_1CILi2EEENSA_ILi1EEESC_EEENS1_35KernelTmaWarpSpecializedCooperativeEEENS5_IJNSA_ILi256EEENSA_ILi224EEENSA_ILi64EEEEEENS_6half_tENS5_IJlSC_lEEESK_SL_NS4_8TiledMMAINS4_8MMA_AtomIJNS4_4SM904GMMA25MMA_64x32x16_F32F16F16_SSILNSP_5MajorE0ELSR_0ELNSP_7ScaleInE1ELSS_1EEEEEENS4_6LayoutISD_NS5_IJSC_NSA_ILi0EEESW_EEEEENS5_IJNS4_10UnderscoreESZ_SZ_EEEEENS4_13SM90_TMA_LOADENS4_14ComposedLayoutINS4_7SwizzleILi3ELi4ELi3EEENS4_18smem_ptr_flag_bitsILi16EEENSV_INS5_IJNSA_ILi8EEESI_EEENS5_IJSI_SC_EEEEEEEvNS4_8identityENS4_23SM90_TMA_LOAD_MULTICASTES1C_vS1D_EENS_8epilogue10collective6detail29Sm90TmaWarpSpecializedAdapterINS1H_15DefaultEpilogueISK_SL_SL_NS1G_6thread17LinearCombinationISK_Li1EffLNS1L_9ScaleType4KindE0ELNS_15FloatRoundStyleE2ESK_EENS1_15EpilogueDefaultEEEEEvvEEEEvNT_6ParamsE)
        /*0008*/ 	.word	0x000000a8


	//----- nvinfo : EIATTR_FRAME_SIZE
	.align		4
.L_15:
        /*000c*/ 	.byte	0x04, 0x11
        /*000e*/ 	.short	(.L_17 - .L_16)
	.align		4
.L_16:
        /*0010*/ 	.word	index@(_ZN7cutlass13device_kernelINS_4gemm6kernel13GemmUniversalIN4cute5tupleIJiiiiEEENS1_10collective13CollectiveMmaINS1_34MainloopSm90TmaGmmaWarpSpecializedILi3ENS5_IJNS4_1CILi2EEENSA_ILi1EEESC_EEENS1_35KernelTmaWarpSpecializedCooperativeEEENS5_IJNSA_ILi256EEENSA_ILi224EEENSA_ILi64EEEEEENS_6half_tENS5_IJlSC_lEEESK_SL_NS4_8TiledMMAINS4_8MMA_AtomIJNS4_4SM904GMMA25MMA_64x32x16_F32F16F16_SSILNSP_5MajorE0ELSR_0ELNSP_7ScaleInE1ELSS_1EEEEEENS4_6LayoutISD_NS5_IJSC_NSA_ILi0EEESW_EEEEENS5_IJNS4_10UnderscoreESZ_SZ_EEEEENS4_13SM90_TMA_LOADENS4_14ComposedLayoutINS4_7SwizzleILi3ELi4ELi3EEENS4_18smem_ptr_flag_bitsILi16EEENSV_INS5_IJNSA_ILi8EEESI_EEENS5_IJSI_SC_EEEEEEEvNS4_8identityENS4_23SM90_TMA_LOAD_MULTICASTES1C_vS1D_EENS_8epilogue10collective6detail29Sm90TmaWarpSpecializedAdapterINS1H_15DefaultEpilogueISK_SL_SL_NS1G_6thread17LinearCombinationISK_Li1EffLNS1L_9ScaleType4KindE0ELNS_15FloatRoundStyleE2ESK_EENS1_15EpilogueDefaultEEEEEvvEEEEvNT_6ParamsE)
        /*0014*/ 	.word	0x00000148


	//----- nvinfo : EIATTR_MIN_STACK_SIZE
	.align		4
.L_17:
        /*0018*/ 	.byte	0x04, 0x12
        /*001a*/ 	.short	(.L_19 - .L_18)
	.align		4
.L_18:
        /*001c*/ 	.word	index@(_ZN7cutlass13device_kernelINS_4gemm6kernel13GemmUniversalIN4cute5tupleIJiiiiEEENS1_10collective13CollectiveMmaINS1_34MainloopSm90TmaGmmaWarpSpecializedILi3ENS5_IJNS4_1CILi2EEENSA_ILi1EEESC_EEENS1_35KernelTmaWarpSpecializedCooperativeEEENS5_IJNSA_ILi256EEENSA_ILi224EEENSA_ILi64EEEEEENS_6half_tENS5_IJlSC_lEEESK_SL_NS4_8TiledMMAINS4_8MMA_AtomIJNS4_4SM904GMMA25MMA_64x32x16_F32F16F16_SSILNSP_5MajorE0ELSR_0ELNSP_7ScaleInE1ELSS_1EEEEEENS4_6LayoutISD_NS5_IJSC_NSA_ILi0EEESW_EEEEENS5_IJNS4_10UnderscoreESZ_SZ_EEEEENS4_13SM90_TMA_LOADENS4_14ComposedLayoutINS4_7SwizzleILi3ELi4ELi3EEENS4_18smem_ptr_flag_bitsILi16EEENSV_INS5_IJNSA_ILi8EEESI_EEENS5_IJSI_SC_EEEEEEEvNS4_8identityENS4_23SM90_TMA_LOAD_MULTICASTES1C_vS1D_EENS_8epilogue10collective6detail29Sm90TmaWarpSpecializedAdapterINS1H_15DefaultEpilogueISK_SL_SL_NS1G_6thread17LinearCombinationISK_Li1EffLNS1L_9ScaleType4KindE0ELNS_15FloatRoundStyleE2ESK_EENS1_15EpilogueDefaultEEEEEvvEEEEvNT_6ParamsE)
        /*0020*/ 	.word	0x00000148
.L_19:


//--------------------- .nv.compat                --------------------------
	.section	.nv.compat,"",@"SHT_CUDA_COMPAT_INFO"
	.align	4
        /*0000*/ 	.byte	0x02, 0x09, 0x01, 0x00, 0x02, 0x02, 0x04, 0x00, 0x02, 0x05, 0x05, 0x00, 0x03, 0x07, 0x01, 0x01
        /*0010*/ 	.byte	0x02, 0x03, 0x01, 0x00, 0x02, 0x06, 0x01, 0x00, 0x04, 0x0b, 0x08, 0x00, 0x00, 0x00, 0x00, 0x00
        /*0020*/ 	.byte	0x00, 0x00, 0x00, 0x00


//--------------------- .nv.info._ZN7cutlass13device_kernelINS_4gemm6kernel13GemmUniversalIN4cute5tupleIJiiiiEEENS1_10collective13CollectiveMmaINS1_34MainloopSm90TmaGmmaWarpSpecializedILi3ENS5_IJNS4_1CILi2EEENSA_ILi1EEESC_EEENS1_35KernelTmaWarpSpecializedCooperativeEEENS5_IJNSA_ILi256EEENSA_ILi224EEENSA_ILi64EEEEEENS_6half_tENS5_IJlSC_lEEESK_SL_NS4_8TiledMMAINS4_8MMA_AtomIJNS4_4SM904GMMA25MMA_64x32x16_F32F16F16_SSILNSP_5MajorE0ELSR_0ELNSP_7ScaleInE1ELSS_1EEEEEENS4_6LayoutISD_NS5_IJSC_NSA_ILi0EEESW_EEEEENS5_IJNS4_10UnderscoreESZ_SZ_EEEEENS4_13SM90_TMA_LOADENS4_14ComposedLayoutINS4_7SwizzleILi3ELi4ELi3EEENS4_18smem_ptr_flag_bitsILi16EEENSV_INS5_IJNSA_ILi8EEESI_EEENS5_IJSI_SC_EEEEEEEvNS4_8identityENS4_23SM90_TMA_LOAD_MULTICASTES1C_vS1D_EENS_8epilogue10collective6detail29Sm90TmaWarpSpecializedAdapterINS1H_15DefaultEpilogueISK_SL_SL_NS1G_6thread17LinearCombinationISK_Li1EffLNS1L_9ScaleType4KindE0ELNS_15FloatRoundStyleE2ESK_EENS1_15EpilogueDefaultEEEEEvvEEEEvNT_6ParamsE --------------------------
	.section	.nv.info._ZN7cutlass13device_kernelINS_4gemm6kernel13GemmUniversalIN4cute5tupleIJiiiiEEENS1_10collective13CollectiveMmaINS1_34MainloopSm90TmaGmmaWarpSpecializedILi3ENS5_IJNS4_1CILi2EEENSA_ILi1EEESC_EEENS1_35KernelTmaWarpSpecializedCooperativeEEENS5_IJNSA_ILi256EEENSA_ILi224EEENSA_ILi64EEEEEENS_6half_tENS5_IJlSC_lEEESK_SL_NS4_8TiledMMAINS4_8MMA_AtomIJNS4_4SM904GMMA25MMA_64x32x16_F32F16F16_SSILNSP_5MajorE0ELSR_0ELNSP_7ScaleInE1ELSS_1EEEEEENS4_6LayoutISD_NS5_IJSC_NSA_ILi0EEESW_EEEEENS5_IJNS4_10UnderscoreESZ_SZ_EEEEENS4_13SM90_TMA_LOADENS4_14ComposedLayoutINS4_7SwizzleILi3ELi4ELi3EEENS4_18smem_ptr_flag_bitsILi16EEENSV_INS5_IJNSA_ILi8EEESI_EEENS5_IJSI_SC_EEEEEEEvNS4_8identityENS4_23SM90_TMA_LOAD_MULTICASTES1C_vS1D_EENS_8epilogue10collective6detail29Sm90TmaWarpSpecializedAdapterINS1H_15DefaultEpilogueISK_SL_SL_NS1G_6thread17LinearCombinationISK_Li1EffLNS1L_9ScaleType4KindE0ELNS_15FloatRoundStyleE2ESK_EENS1_15EpilogueDefaultEEEEEvvEEEEvNT_6ParamsE,"",@"SHT_CUDA_INFO"
	.sectionflags	@""
	.align	4


	//----- nvinfo : EIATTR_CUDA_API_VERSION
	.align		4
        /*0000*/ 	.byte	0x04, 0x37
        /*0002*/ 	.short	(.L_21 - .L_20)
.L_20:
        /*0004*/ 	.word	0x00000082


	//----- nvinfo : EIATTR_KPARAM_INFO
	.align		4
.L_21:
        /*0008*/ 	.byte	0x04, 0x17
        /*000a*/ 	.short	(.L_23 - .L_22)
.L_22:
        /*000c*/ 	.word	0x00000000
        /*0010*/ 	.short	0x0000
        /*0012*/ 	.short	0x0070
        /*0014*/ 	.byte	0x00, 0xf0, 0x01, 0x10


	//----- nvinfo : EIATTR_SPARSE_MMA_MASK
	.align		4
.L_23:
        /*0018*/ 	.byte	0x03, 0x50
        /*001a*/ 	.short	0x0000


	//----- nvinfo : EIATTR_MAXREG_COUNT
	.align		4
        /*001c*/ 	.byte	0x03, 0x1b
        /*001e*/ 	.short	0x00a8


	//----- nvinfo : EIATTR_NUM_BARRIERS
	.align		4
        /*0020*/ 	.byte	0x02, 0x4c
        /*0022*/ 	.byte	0x01
	.zero		1


	//----- nvinfo : EIATTR_EXTERNS
	.align		4
        /*0024*/ 	.byte	0x04, 0x0f
        /*0026*/ 	.short	(.L_25 - .L_24)


	//   ....[0]....
	.align		4
.L_24:
        /*0028*/ 	.word	index@(__assertfail)


	//----- nvinfo : EIATTR_ANNOTATIONS
	.align		4
.L_25:
        /*002c*/ 	.byte	0x04, 0x55
        /*002e*/ 	.short	(.L_27 - .L_26)


	//   ....[0]....
.L_26:
        /*0030*/ 	.word	0x00000001
        /*0034*/ 	.byte	0xd0, 0x09, 0x00, 0x00, 0x01, 0x00, 0x00, 0x00, 0xf0, 0x09, 0x00, 0x00, 0x01, 0x00, 0x00, 0x00
        /* <DEDUP_REMOVED lines=123> */
        /*07f4*/ 	.byte	0x40, 0x4e, 0x01, 0x00, 0x01, 0x00, 0x00, 0x00, 0x60, 0x4e, 0x01, 0x00


	//----- nvinfo : EIATTR_MERCURY_ISA_VERSION
	.align		4
.L_27:
        /*0800*/ 	.byte	0x03, 0x5f
        /*0802*/ 	.short	0x0101


	//----- nvinfo : EIATTR_INT_WARP_WIDE_INSTR_OFFSETS
	.align		4
        /*0804*/ 	.byte	0x04, 0x31
        /*0806*/ 	.short	(.L_29 - .L_28)


	//   ....[0]....
.L_28:
        /*0808*/ 	.word	0x00000560


	//   ....[1]....
        /*080c*/ 	.word	0x00000570


	//   ....[2]....
        /*0810*/ 	.word	0x000006f0


	//----- nvinfo : EIATTR_COOP_GROUP_MASK_REGIDS
	.align		4
.L_29:
        /*0814*/ 	.byte	0x04, 0x29
        /*0816*/ 	.short	(.L_31 - .L_30)


	//   ....[0]....
.L_30:
        /*0818*/ 	.word	0xffffffff


	//   ....[1]....
        /*081c*/ 	.word	0xffffffff


	//   ....[2]....
        /*0820*/ 	.word	0xffffffff


	//   ....[3]....
        /*0824*/ 	.word	0xffffffff


	//   ....[4]....
        /*0828*/ 	.word	0xffffffff


	//   ....[5]....
        /*082c*/ 	.word	0xffffffff


	//----- nvinfo : EIATTR_COOP_GROUP_INSTR_OFFSETS
	.align		4
.L_31:
        /*0830*/ 	.byte	0x04, 0x28
        /*0832*/ 	.short	(.L_33 - .L_32)


	//   ....[0]....
.L_32:
        /*0834*/ 	.word	0x00000070


	//   ....[1]....
        /*0838*/ 	.word	0x00000080


	//   ....[2]....
        /*083c*/ 	.word	0x000001a0


	//   ....[3]....
        /*0840*/ 	.word	0x000003b0


	//   ....[4]....
        /*0844*/ 	.word	0x00000820


	//   ....[5]....
        /*0848*/ 	.word	0x000013f0


	//----- nvinfo : EIATTR_REG_RECONFIG
	.align		4
.L_33:
        /*084c*/ 	.byte	0x01, 0x54
	.zero		2


	//----- nvinfo : EIATTR_SYSCALL_OFFSETS
	.align		4
        /*0850*/ 	.byte	0x04, 0x46
        /*0852*/ 	.short	(.L_35 - .L_34)


	//   ....[0]....
.L_34:
        /*0854*/ 	.word	0x000015a0


	//----- nvinfo : EIATTR_MBARRIER_INSTR_OFFSETS
	.align		4
.L_35:
        /*0858*/ 	.byte	0x04, 0x39
        /*085a*/ 	.short	(.L_37 - .L_36)


	//   ....[0]....
.L_36:
        /*085c*/ 	.word	0x00000320
        /*0860*/ 	.word	0x000000ff
        /*0864*/ 	.word	0x00000000
        /*0868*/ 	.short	0x0100
        /*086a*/ 	.byte	0x08
	.zero		1


	//   ....[1]....
        /*086c*/ 	.word	0x00000330
        /*0870*/ 	.word	0x000000ff
        /*0874*/ 	.word	0x00000018
        /*0878*/ 	.short	0x0100
        /*087a*/ 	.byte	0x08
	.zero		1


	//   ....[2]....
        /*087c*/ 	.word	0x00000340
        /*0880*/ 	.word	0x000000ff
        /*0884*/ 	.word	0x00000008
        /*0888*/ 	.short	0x0100
        /*088a*/ 	.byte	0x08
	.zero		1


	//   ....[3]....
        /*088c*/ 	.word	0x00000350
        /*0890*/ 	.word	0x000000ff
        /*0894*/ 	.word	0x00000020
        /*0898*/ 	.short	0x0100
        /*089a*/ 	.byte	0x08
	.zero		1


	//   ....[4]....
        /*089c*/ 	.word	0x00000360
        /*08a0*/ 	.word	0x000000ff
        /*08a4*/ 	.word	0x00000010
        /*08a8*/ 	.short	0x0100
        /*08aa*/ 	.byte	0x08
	.zero		1


	//   ....[5]....
        /*08ac*/ 	.word	0x00000370
        /*08b0*/ 	.word	0x000000ff
        /*08b4*/ 	.word	0x00000028
        /*08b8*/ 	.short	0x0100
        /*08ba*/ 	.byte	0x08
	.zero		1


	//   ....[6]....
        /*08bc*/ 	.word	0x00000750
        /*08c0*/ 	.word	0x000000ff
        /*08c4*/ 	.word	0x00000040
        /*08c8*/ 	.short	0x0100
        /*08ca*/ 	.byte	0x06
	.zero		1


	//   ....[7]....
        /*08cc*/ 	.word	0x00000790
        /*08d0*/ 	.word	0x000000ff
        /*08d4*/ 	.word	0x00000048
        /*08d8*/ 	.short	0x0100
        /*08da*/ 	.byte	0x06
	.zero		1


	//   ....[8]....
        /*08dc*/ 	.word	0x00001640
        /*08e0*/ 	.word	0x00000003
        /*08e4*/ 	.word	0x00000000
        /*08e8*/ 	.short	0x010a
        /*08ea*/ 	.byte	0x3f
	.zero		1


	//   ....[9]....
        /*08ec*/ 	.word	0x00001680
        /*08f0*/ 	.word	0x00000003
        /*08f4*/ 	.word	0x00000000
        /*08f8*/ 	.short	0x010a
        /*08fa*/ 	.byte	0x3f
	.zero		1


	//   ....[10]....
        /*08fc*/ 	.word	0x00003650
        /*0900*/ 	.word	0x000000ff
        /*0904*/ 	.word	0x00000000
        /*0908*/ 	.short	0x010a
        /*090a*/ 	.byte	0x04
	.zero		1


	//   ....[11]....
        /*090c*/ 	.word	0x00003690
        /*0910*/ 	.word	0x000000ff
        /*0914*/ 	.word	0x00000000
        /*0918*/ 	.short	0x010a
        /*091a*/ 	.byte	0x04
	.zero		1


	//   ....[12]....
        /*091c*/ 	.word	0x00005650
        /*0920*/ 	.word	0x00000004
        /*0924*/ 	.word	0x00000000
        /*0928*/ 	.short	0x0101
        /*092a*/ 	.byte	0x3f
	.zero		1


	//   ....[13]....
        /*092c*/ 	.word	0x00005830
        /*0930*/ 	.word	0x00000000
        /*0934*/ 	.word	0x00000000
        /*0938*/ 	.short	0x0101
        /*093a*/ 	.byte	0x3f
	.zero		1


	//   ....[14]....
        /*093c*/ 	.word	0x000149c0
        /*0940*/ 	.word	0x00000007
        /*0944*/ 	.word	0x00000018
        /*0948*/ 	.short	0x010a
        /*094a*/ 	.byte	0x3f
	.zero		1


	//   ....[15]....
        /*094c*/ 	.word	0x00014d60
        /*0950*/ 	.word	0x00000002
        /*0954*/ 	.word	0x00000048
        /*0958*/ 	.short	0x0101
        /*095a*/ 	.byte	0x3f
	.zero		1


	//   ....[16]....
        /*095c*/ 	.word	0x00015560
        /*0960*/ 	.word	0x00000005
        /*0964*/ 	.word	0x00000000
        /*0968*/ 	.short	0x010a
        /*096a*/ 	.byte	0x3f
	.zero		1


	//   ....[17]....
        /*096c*/ 	.word	0x000155f0
        /*0970*/ 	.word	0x00000007
        /*0974*/ 	.word	0x00000000
        /*0978*/ 	.short	0x010a
        /*097a*/ 	.byte	0x3f
	.zero		1


	//   ....[18]....
        /*097c*/ 	.word	0x00015680
        /*0980*/ 	.word	0x00000003
        /*0984*/ 	.word	0x00000000
        /*0988*/ 	.short	0x010a
        /*098a*/ 	.byte	0x3f
	.zero		1


	//   ....[19]....
        /*098c*/ 	.word	0x000156e0
        /*0990*/ 	.word	0x00000003
        /*0994*/ 	.word	0x00000000
        /*0998*/ 	.short	0x010a
        /*099a*/ 	.byte	0x3f
	.zero		1


	//   ....[20]....
        /*099c*/ 	.word	0x00015740
        /*09a0*/ 	.word	0x00000004
        /*09a4*/ 	.word	0x00000000
        /*09a8*/ 	.short	0x010a
        /*09aa*/ 	.byte	0x3f
	.zero		1


	//   ....[21]....
        /*09ac*/ 	.word	0x00015810
        /*09b0*/ 	.word	0x00000007
        /*09b4*/ 	.word	0x00000018
        /*09b8*/ 	.short	0x010a
        /*09ba*/ 	.byte	0x3f
	.zero		1


	//   ....[22]....
        /*09bc*/ 	.word	0x000158e0
        /*09c0*/ 	.word	0x00000005
        /*09c4*/ 	.word	0x00000000
        /*09c8*/ 	.short	0x010a
        /*09ca*/ 	.byte	0x3f
	.zero		1


	//   ....[23]....
        /*09cc*/ 	.word	0x00015930
        /*09d0*/ 	.word	0x00000007
        /*09d4*/ 	.word	0x00000000
        /*09d8*/ 	.short	0x010a
        /*09da*/ 	.byte	0x3f
	.zero		1


	//----- nvinfo : EIATTR_NUM_MBARRIERS
	.align		4
.L_37:
        /*09dc*/ 	.byte	0x03, 0x38
        /*09de*/ 	.short	0x0008


	//----- nvinfo : EIATTR_EXIT_INSTR_OFFSETS
	.align		4
        /*09e0*/ 	.byte	0x04, 0x1c
        /*09e2*/ 	.short	(.L_39 - .L_38)


	//   ....[0]....
.L_38:
        /*09e4*/ 	.word	0x00000a80


	//   ....[1]....
        /*09e8*/ 	.word	0x00001310


	//   ....[2]....
        /*09ec*/ 	.word	0x00014030


	//   ....[3]....
        /*09f0*/ 	.word	0x00014650


	//   ....[4]....
        /*09f4*/ 	.word	0x000156d0


	//----- nvinfo : EIATTR_MAX_THREADS
	.align		4
.L_39:
        /*09f8*/ 	.byte	0x04, 0x05
        /*09fa*/ 	.short	(.L_41 - .L_40)
.L_40:
        /*09fc*/ 	.word	0x00000180
        /*0a00*/ 	.word	0x00000001
        /*0a04*/ 	.word	0x00000001


	//----- nvinfo : EIATTR_CRS_STACK_SIZE
	.align		4
.L_41:
        /*0a08*/ 	.byte	0x04, 0x1e
        /*0a0a*/ 	.short	(.L_43 - .L_42)
.L_42:
        /*0a0c*/ 	.word	0x00000000


	//----- nvinfo : EIATTR_CBANK_PARAM_SIZE
	.align		4
.L_43:
        /*0a10*/ 	.byte	0x03, 0x19
        /*0a12*/ 	.short	0x0470


	//----- nvinfo : EIATTR_PARAM_CBANK
	.align		4
        /*0a14*/ 	.byte	0x04, 0x0a
        /*0a16*/ 	.short	(.L_45 - .L_44)
	.align		4
.L_44:
        /*0a18*/ 	.word	index@(.nv.constant0._ZN7cutlass13device_kernelINS_4gemm6kernel13GemmUniversalIN4cute5tupleIJiiiiEEENS1_10collective13CollectiveMmaINS1_34MainloopSm90TmaGmmaWarpSpecializedILi3ENS5_IJNS4_1CILi2EEENSA_ILi1EEESC_EEENS1_35KernelTmaWarpSpecializedCooperativeEEENS5_IJNSA_ILi256EEENSA_ILi224EEENSA_ILi64EEEEEENS_6half_tENS5_IJlSC_lEEESK_SL_NS4_8TiledMMAINS4_8MMA_AtomIJNS4_4SM904GMMA25MMA_64x32x16_F32F16F16_SSILNSP_5MajorE0ELSR_0ELNSP_7ScaleInE1ELSS_1EEEEEENS4_6LayoutISD_NS5_IJSC_NSA_ILi0EEESW_EEEEENS5_IJNS4_10UnderscoreESZ_SZ_EEEEENS4_13SM90_TMA_LOADENS4_14ComposedLayoutINS4_7SwizzleILi3ELi4ELi3EEENS4_18smem_ptr_flag_bitsILi16EEENSV_INS5_IJNSA_ILi8EEESI_EEENS5_IJSI_SC_EEEEEEEvNS4_8identityENS4_23SM90_TMA_LOAD_MULTICASTES1C_vS1D_EENS_8epilogue10collective6detail29Sm90TmaWarpSpecializedAdapterINS1H_15DefaultEpilogueISK_SL_SL_NS1G_6thread17LinearCombinationISK_Li1EffLNS1L_9ScaleType4KindE0ELNS_15FloatRoundStyleE2ESK_EENS1_15EpilogueDefaultEEEEEvvEEEEvNT_6ParamsE)
        /*0a1c*/ 	.short	0x0210
        /*0a1e*/ 	.short	0x0470


	//----- nvinfo : EIATTR_SW_WAR
	.align		4
.L_45:
        /*0a20*/ 	.byte	0x04, 0x36
        /*0a22*/ 	.short	(.L_47 - .L_46)
.L_46:
        /*0a24*/ 	.word	0x00000008
.L_47:


//--------------------- .nv.callgraph             --------------------------
	.section	.nv.callgraph,"",@"SHT_CUDA_CALLGRAPH"
	.align	4
	.sectionentsize	8
	.align		4
        /*0000*/ 	.word	0x00000000
	.align		4
        /*0004*/ 	.word	0xffffffff
	.align		4
        /*0008*/ 	.word	index@(_ZN7cutlass13device_kernelINS_4gemm6kernel13GemmUniversalIN4cute5tupleIJiiiiEEENS1_10collective13CollectiveMmaINS1_34MainloopSm90TmaGmmaWarpSpecializedILi3ENS5_IJNS4_1CILi2EEENSA_ILi1EEESC_EEENS1_35KernelTmaWarpSpecializedCooperativeEEENS5_IJNSA_ILi256EEENSA_ILi224EEENSA_ILi64EEEEEENS_6half_tENS5_IJlSC_lEEESK_SL_NS4_8TiledMMAINS4_8MMA_AtomIJNS4_4SM904GMMA25MMA_64x32x16_F32F16F16_SSILNSP_5MajorE0ELSR_0ELNSP_7ScaleInE1ELSS_1EEEEEENS4_6LayoutISD_NS5_IJSC_NSA_ILi0EEESW_EEEEENS5_IJNS4_10UnderscoreESZ_SZ_EEEEENS4_13SM90_TMA_LOADENS4_14ComposedLayoutINS4_7SwizzleILi3ELi4ELi3EEENS4_18smem_ptr_flag_bitsILi16EEENSV_INS5_IJNSA_ILi8EEESI_EEENS5_IJSI_SC_EEEEEEEvNS4_8identityENS4_23SM90_TMA_LOAD_MULTICASTES1C_vS1D_EENS_8epilogue10collective6detail29Sm90TmaWarpSpecializedAdapterINS1H_15DefaultEpilogueISK_SL_SL_NS1G_6thread17LinearCombinationISK_Li1EffLNS1L_9ScaleType4KindE0ELNS_15FloatRoundStyleE2ESK_EENS1_15EpilogueDefaultEEEEEvvEEEEvNT_6ParamsE)
	.align		4
        /*000c*/ 	.word	index@(__assertfail)
	.align		4
        /*0010*/ 	.word	0x00000000
	.align		4
        /*0014*/ 	.word	0xfffffffe
	.align		4
        /*0018*/ 	.word	0x00000000
	.align		4
        /*001c*/ 	.word	0xfffffffd
	.align		4
        /*0020*/ 	.word	0x00000000
	.align		4
        /*0024*/ 	.word	0xfffffffc


//--------------------- .nv.constant4             --------------------------
	.section	.nv.constant4,"a",@progbits
	.align	8
	.align		8
.nv.constant4:
        /*0000*/ 	.dword	__assertfail
	.align		8
        /*0008*/ 	.dword	__unnamed_1
	.align		8
        /*0010*/ 	.dword	_ZN39_INTERNAL_5fd504c5_4_k_cu_26ac2d1a_42024cuda3std3__45__cpo5beginE
	.align		8
        /*0018*/ 	.dword	_ZN39_INTERNAL_5fd504c5_4_k_cu_26ac2d1a_42024cuda3std3__45__cpo3endE
	.align		8
        /*0020*/ 	.dword	_ZN39_INTERNAL_5fd504c5_4_k_cu_26ac2d1a_42024cuda3std3__45__cpo6cbeginE
	.align		8
        /*0028*/ 	.dword	_ZN39_INTERNAL_5fd504c5_4_k_cu_26ac2d1a_42024cuda3std3__45__cpo4cendE
	.align		8
        /*0030*/ 	.dword	_ZN39_INTERNAL_5fd504c5_4_k_cu_26ac2d1a_42024cuda3std3__441_GLOBAL__N__5fd504c5_4_k_cu_26ac2d1a_42026ignoreE
	.align		8
        /*0038*/ 	.dword	_ZN39_INTERNAL_5fd504c5_4_k_cu_26ac2d1a_42024cuda3std3__419piecewise_constructE
	.align		8
        /*0040*/ 	.dword	_ZN39_INTERNAL_5fd504c5_4_k_cu_26ac2d1a_42024cuda3std3__48in_placeE
	.align		8
        /*0048*/ 	.dword	_ZN39_INTERNAL_5fd504c5_4_k_cu_26ac2d1a_42024cuda3std6ranges3__45__cpo4swapE
	.align		8
        /*0050*/ 	.dword	_ZN39_INTERNAL_5fd504c5_4_k_cu_26ac2d1a_42024cuda3std6ranges3__45__cpo9iter_moveE
	.align		8
        /*0058*/ 	.dword	_ZN39_INTERNAL_5fd504c5_4_k_cu_26ac2d1a_42024cute7productE
	.align		8
        /*0060*/ 	.dword	_ZN39_INTERNAL_5fd504c5_4_k_cu_26ac2d1a_42024cute1_E
	.align		8
        /*0068*/ 	.dword	$str$22
	.align		8
        /*0070*/ 	.dword	$str$23


//--------------------- .text._ZN7cutlass13device_kernelINS_4gemm6kernel13GemmUniversalIN4cute5tupleIJiiiiEEENS1_10collective13CollectiveMmaINS1_34MainloopSm90TmaGmmaWarpSpecializedILi3ENS5_IJNS4_1CILi2EEENSA_ILi1EEESC_EEENS1_35KernelTmaWarpSpecializedCooperativeEEENS5_IJNSA_ILi256EEENSA_ILi224EEENSA_ILi64EEEEEENS_6half_tENS5_IJlSC_lEEESK_SL_NS4_8TiledMMAINS4_8MMA_AtomIJNS4_4SM904GMMA25MMA_64x32x16_F32F16F16_SSILNSP_5MajorE0ELSR_0ELNSP_7ScaleInE1ELSS_1EEEEEENS4_6LayoutISD_NS5_IJSC_NSA_ILi0EEESW_EEEEENS5_IJNS4_10UnderscoreESZ_SZ_EEEEENS4_13SM90_TMA_LOADENS4_14ComposedLayoutINS4_7SwizzleILi3ELi4ELi3EEENS4_18smem_ptr_flag_bitsILi16EEENSV_INS5_IJNSA_ILi8EEESI_EEENS5_IJSI_SC_EEEEEEEvNS4_8identityENS4_23SM90_TMA_LOAD_MULTICASTES1C_vS1D_EENS_8epilogue10collective6detail29Sm90TmaWarpSpecializedAdapterINS1H_15DefaultEpilogueISK_SL_SL_NS1G_6thread17LinearCombinationISK_Li1EffLNS1L_9ScaleType4KindE0ELNS_15FloatRoundStyleE2ESK_EENS1_15EpilogueDefaultEEEEEvvEEEEvNT_6ParamsE --------------------------
	.section	.text._ZN7cutlass13device_kernelINS_4gemm6kernel13GemmUniversalIN4cute5tupleIJiiiiEEENS1_10collective13CollectiveMmaINS1_34MainloopSm90TmaGmmaWarpSpecializedILi3ENS5_IJNS4_1CILi2EEENSA_ILi1EEESC_EEENS1_35KernelTmaWarpSpecializedCooperativeEEENS5_IJNSA_ILi256EEENSA_ILi224EEENSA_ILi64EEEEEENS_6half_tENS5_IJlSC_lEEESK_SL_NS4_8TiledMMAINS4_8MMA_AtomIJNS4_4SM904GMMA25MMA_64x32x16_F32F16F16_SSILNSP_5MajorE0ELSR_0ELNSP_7ScaleInE1ELSS_1EEEEEENS4_6LayoutISD_NS5_IJSC_NSA_ILi0EEESW_EEEEENS5_IJNS4_10UnderscoreESZ_SZ_EEEEENS4_13SM90_TMA_LOADENS4_14ComposedLayoutINS4_7SwizzleILi3ELi4ELi3EEENS4_18smem_ptr_flag_bitsILi16EEENSV_INS5_IJNSA_ILi8EEESI_EEENS5_IJSI_SC_EEEEEEEvNS4_8identityENS4_23SM90_TMA_LOAD_MULTICASTES1C_vS1D_EENS_8epilogue10collective6detail29Sm90TmaWarpSpecializedAdapterINS1H_15DefaultEpilogueISK_SL_SL_NS1G_6thread17LinearCombinationISK_Li1EffLNS1L_9ScaleType4KindE0ELNS_15FloatRoundStyleE2ESK_EENS1_15EpilogueDefaultEEEEEvvEEEEvNT_6ParamsE,"ax",@progbits
	.align	128
.text._ZN7cutlass13device_kernelINS_4gemm6kernel13GemmUniversalIN4cute5tupleIJiiiiEEENS1_10collective13CollectiveMmaINS1_34MainloopSm90TmaGmmaWarpSpecializedILi3ENS5_IJNS4_1CILi2EEENSA_ILi1EEESC_EEENS1_35KernelTmaWarpSpecializedCooperativeEEENS5_IJNSA_ILi256EEENSA_ILi224EEENSA_ILi64EEEEEENS_6half_tENS5_IJlSC_lEEESK_SL_NS4_8TiledMMAINS4_8MMA_AtomIJNS4_4SM904GMMA25MMA_64x32x16_F32F16F16_SSILNSP_5MajorE0ELSR_0ELNSP_7ScaleInE1ELSS_1EEEEEENS4_6LayoutISD_NS5_IJSC_NSA_ILi0EEESW_EEEEENS5_IJNS4_10UnderscoreESZ_SZ_EEEEENS4_13SM90_TMA_LOADENS4_14ComposedLayoutINS4_7SwizzleILi3ELi4ELi3EEENS4_18smem_ptr_flag_bitsILi16EEENSV_INS5_IJNSA_ILi8EEESI_EEENS5_IJSI_SC_EEEEEEEvNS4_8identityENS4_23SM90_TMA_LOAD_MULTICASTES1C_vS1D_EENS_8epilogue10collective6detail29Sm90TmaWarpSpecializedAdapterINS1H_15DefaultEpilogueISK_SL_SL_NS1G_6thread17LinearCombinationISK_Li1EffLNS1L_9ScaleType4KindE0ELNS_15FloatRoundStyleE2ESK_EENS1_15EpilogueDefaultEEEEEvvEEEEvNT_6ParamsE:
        .type           _ZN7cutlass13device_kernelINS_4gemm6kernel13GemmUniversalIN4cute5tupleIJiiiiEEENS1_10collective13CollectiveMmaINS1_34MainloopSm90TmaGmmaWarpSpecializedILi3ENS5_IJNS4_1CILi2EEENSA_ILi1EEESC_EEENS1_35KernelTmaWarpSpecializedCooperativeEEENS5_IJNSA_ILi256EEENSA_ILi224EEENSA_ILi64EEEEEENS_6half_tENS5_IJlSC_lEEESK_SL_NS4_8TiledMMAINS4_8MMA_AtomIJNS4_4SM904GMMA25MMA_64x32x16_F32F16F16_SSILNSP_5MajorE0ELSR_0ELNSP_7ScaleInE1ELSS_1EEEEEENS4_6LayoutISD_NS5_IJSC_NSA_ILi0EEESW_EEEEENS5_IJNS4_10UnderscoreESZ_SZ_EEEEENS4_13SM90_TMA_LOADENS4_14ComposedLayoutINS4_7SwizzleILi3ELi4ELi3EEENS4_18smem_ptr_flag_bitsILi16EEENSV_INS5_IJNSA_ILi8EEESI_EEENS5_IJSI_SC_EEEEEEEvNS4_8identityENS4_23SM90_TMA_LOAD_MULTICASTES1C_vS1D_EENS_8epilogue10collective6detail29Sm90TmaWarpSpecializedAdapterINS1H_15DefaultEpilogueISK_SL_SL_NS1G_6thread17LinearCombinationISK_Li1EffLNS1L_9ScaleType4KindE0ELNS_15FloatRoundStyleE2ESK_EENS1_15EpilogueDefaultEEEEEvvEEEEvNT_6ParamsE,@function
        .size           _ZN7cutlass13device_kernelINS_4gemm6kernel13GemmUniversalIN4cute5tupleIJiiiiEEENS1_10collective13CollectiveMmaINS1_34MainloopSm90TmaGmmaWarpSpecializedILi3ENS5_IJNS4_1CILi2EEENSA_ILi1EEESC_EEENS1_35KernelTmaWarpSpecializedCooperativeEEENS5_IJNSA_ILi256EEENSA_ILi224EEENSA_ILi64EEEEEENS_6half_tENS5_IJlSC_lEEESK_SL_NS4_8TiledMMAINS4_8MMA_AtomIJNS4_4SM904GMMA25MMA_64x32x16_F32F16F16_SSILNSP_5MajorE0ELSR_0ELNSP_7ScaleInE1ELSS_1EEEEEENS4_6LayoutISD_NS5_IJSC_NSA_ILi0EEESW_EEEEENS5_IJNS4_10UnderscoreESZ_SZ_EEEEENS4_13SM90_TMA_LOADENS4_14ComposedLayoutINS4_7SwizzleILi3ELi4ELi3EEENS4_18smem_ptr_flag_bitsILi16EEENSV_INS5_IJNSA_ILi8EEESI_EEENS5_IJSI_SC_EEEEEEEvNS4_8identityENS4_23SM90_TMA_LOAD_MULTICASTES1C_vS1D_EENS_8epilogue10collective6detail29Sm90TmaWarpSpecializedAdapterINS1H_15DefaultEpilogueISK_SL_SL_NS1G_6thread17LinearCombinationISK_Li1EffLNS1L_9ScaleType4KindE0ELNS_15FloatRoundStyleE2ESK_EENS1_15EpilogueDefaultEEEEEvvEEEEvNT_6ParamsE,(.L_x_513 - _ZN7cutlass13device_kernelINS_4gemm6kernel13GemmUniversalIN4cute5tupleIJiiiiEEENS1_10collective13CollectiveMmaINS1_34MainloopSm90TmaGmmaWarpSpecializedILi3ENS5_IJNS4_1CILi2EEENSA_ILi1EEESC_EEENS1_35KernelTmaWarpSpecializedCooperativeEEENS5_IJNSA_ILi256EEENSA_ILi224EEENSA_ILi64EEEEEENS_6half_tENS5_IJlSC_lEEESK_SL_NS4_8TiledMMAINS4_8MMA_AtomIJNS4_4SM904GMMA25MMA_64x32x16_F32F16F16_SSILNSP_5MajorE0ELSR_0ELNSP_7ScaleInE1ELSS_1EEEEEENS4_6LayoutISD_NS5_IJSC_NSA_ILi0EEESW_EEEEENS5_IJNS4_10UnderscoreESZ_SZ_EEEEENS4_13SM90_TMA_LOADENS4_14ComposedLayoutINS4_7SwizzleILi3ELi4ELi3EEENS4_18smem_ptr_flag_bitsILi16EEENSV_INS5_IJNSA_ILi8EEESI_EEENS5_IJSI_SC_EEEEEEEvNS4_8identityENS4_23SM90_TMA_LOAD_MULTICASTES1C_vS1D_EENS_8epilogue10collective6detail29Sm90TmaWarpSpecializedAdapterINS1H_15DefaultEpilogueISK_SL_SL_NS1G_6thread17LinearCombinationISK_Li1EffLNS1L_9ScaleType4KindE0ELNS_15FloatRoundStyleE2ESK_EENS1_15EpilogueDefaultEEEEEvvEEEEvNT_6ParamsE)
        .other          _ZN7cutlass13device_kernelINS_4gemm6kernel13GemmUniversalIN4cute5tupleIJiiiiEEENS1_10collective13CollectiveMmaINS1_34MainloopSm90TmaGmmaWarpSpecializedILi3ENS5_IJNS4_1CILi2EEENSA_ILi1EEESC_EEENS1_35KernelTmaWarpSpecializedCooperativeEEENS5_IJNSA_ILi256EEENSA_ILi224EEENSA_ILi64EEEEEENS_6half_tENS5_IJlSC_lEEESK_SL_NS4_8TiledMMAINS4_8MMA_AtomIJNS4_4SM904GMMA25MMA_64x32x16_F32F16F16_SSILNSP_5MajorE0ELSR_0ELNSP_7ScaleInE1ELSS_1EEEEEENS4_6LayoutISD_NS5_IJSC_NSA_ILi0EEESW_EEEEENS5_IJNS4_10UnderscoreESZ_SZ_EEEEENS4_13SM90_TMA_LOADENS4_14ComposedLayoutINS4_7SwizzleILi3ELi4ELi3EEENS4_18smem_ptr_flag_bitsILi16EEENSV_INS5_IJNSA_ILi8EEESI_EEENS5_IJSI_SC_EEEEEEEvNS4_8identityENS4_23SM90_TMA_LOAD_MULTICASTES1C_vS1D_EENS_8epilogue10collective6detail29Sm90TmaWarpSpecializedAdapterINS1H_15DefaultEpilogueISK_SL_SL_NS1G_6thread17LinearCombinationISK_Li1EffLNS1L_9ScaleType4KindE0ELNS_15FloatRoundStyleE2ESK_EENS1_15EpilogueDefaultEEEEEvvEEEEvNT_6ParamsE,@"STO_CUDA_ENTRY STV_DEFAULT"
_ZN7cutlass13device_kernelINS_4gemm6kernel13GemmUniversalIN4cute5tupleIJiiiiEEENS1_10collective13CollectiveMmaINS1_34MainloopSm90TmaGmmaWarpSpecializedILi3ENS5_IJNS4_1CILi2EEENSA_ILi1EEESC_EEENS1_35KernelTmaWarpSpecializedCooperativeEEENS5_IJNSA_ILi256EEENSA_ILi224EEENSA_ILi64EEEEEENS_6half_tENS5_IJlSC_lEEESK_SL_NS4_8TiledMMAINS4_8MMA_AtomIJNS4_4SM904GMMA25MMA_64x32x16_F32F16F16_SSILNSP_5MajorE0ELSR_0ELNSP_7ScaleInE1ELSS_1EEEEEENS4_6LayoutISD_NS5_IJSC_NSA_ILi0EEESW_EEEEENS5_IJNS4_10UnderscoreESZ_SZ_EEEEENS4_13SM90_TMA_LOADENS4_14ComposedLayoutINS4_7SwizzleILi3ELi4ELi3EEENS4_18smem_ptr_flag_bitsILi16EEENSV_INS5_IJNSA_ILi8EEESI_EEENS5_IJSI_SC_EEEEEEEvNS4_8identityENS4_23SM90_TMA_LOAD_MULTICASTES1C_vS1D_EENS_8epilogue10collective6detail29Sm90TmaWarpSpecializedAdapterINS1H_15DefaultEpilogueISK_SL_SL_NS1G_6thread17LinearCombinationISK_Li1EffLNS1L_9ScaleType4KindE0ELNS_15FloatRoundStyleE2ESK_EENS1_15EpilogueDefaultEEEEEvvEEEEvNT_6ParamsE:
[----:B------:R-:W0:Y:S02]  /*0000*/  LDC R1, c[0x0][0x28] ;  /* 0x00000a00ff017b82 */ /* 0x000e240000000800 */
[----:B0-----:R-:W-:Y:S01]  /*0010*/  VIADD R1, R1, 0xfffffeb8 ;  /* 0xfffffeb801017836 */ /* 0x001fe20000000000 */
[----:B------:R-:W0:Y:S01]  /*0020*/  S2R R4, SR_TID.X ;  /* 0x0000000000047919 */ /* 0x000e220000002100 */
[----:B------:R-:W-:Y:S01]  /*0030*/  ELECT P0, URZ, PT ;  /* 0x00000000003f782f */ /* 0x000fe20003800000 */
[----:B------:R-:W-:Y:S01]  /*0040*/  BSSY B0, `(.L_x_0) ;  /* 0x0000015000007945 */ /* 0x000fe20003800000 */
[--C-:B0-----:R-:W-:Y:S02]  /*0050*/  SHF.R.U32.HI R0, RZ, 0x5, R4.reuse ;  /* 0x00000005ff007819 */ /* 0x101fe40000011604 */
[----:B------:R-:W-:-:S03]  /*0060*/  SHF.R.U32.HI R2, RZ, 0x7, R4 ;  /* 0x00000007ff027819 */ /* 0x000fc60000011604 */
[----:B------:R-:W0:Y:S04]  /*0070*/  SHFL.IDX PT, R3, R0, RZ, 0x1f ;  /* 0x00001fff00037589 */ /* 0x000e2800000e0000 */
[----:B------:R-:W1:Y:S01]  /*0080*/  SHFL.IDX PT, R2, R2, RZ, 0x1f ;  /* 0x00001fff02027589 */ /* 0x000e6200000e0000 */
[----:B0-----:R-:W-:Y:S02]  /*0090*/  R2UR UR9, R3 ;  /* 0x00000000030972ca */ /* 0x001fe400000e0000 */
[----:B-1----:R-:W-:-:S11]  /*00a0*/  R2UR UR5, R2 ;  /* 0x00000000020572ca */ /* 0x002fd600000e0000 */
[----:B------:R-:W-:Y:S02]  /*00b0*/  USHF.R.S32.HI UR4, URZ, 0x1f, UR9 ;  /* 0x0000001f3f047899 */ /* 0x000fe40008011409 */
[----:B------:R-:W-:Y:S02]  /*00c0*/  ISETP.NE.OR P0, PT, RZ, UR9, !P0 ;  /* 0x00000009ff007c0c */ /* 0x000fe4000c705670 */
[----:B------:R-:W-:-:S04]  /*00d0*/  ULEA.HI UR4, UR4, UR9, URZ, 0x2 ;  /* 0x0000000904047291 */ /* 0x000fc8000f8f103f */
[----:B------:R-:W-:-:S04]  /*00e0*/  ULOP3.LUT UR4, UR4, 0xfffffffc, URZ, 0xc0, !UPT ;  /* 0xfffffffc04047892 */ /* 0x000fc8000f8ec03f */
[----:B------:R-:W-:-:S03]  /*00f0*/  UIADD3 UR9, UR9, -UR4, URZ ;  /* 0x8000000409097290 */ /* 0x000fc6000fffe03f */
[----:B------:R-:W-:Y:S09]  /*0100*/  @P0 BRA `(.L_x_1) ;  /* 0x0000000000200947 */ /* 0x000ff20003800000 */
[----:B------:R-:W-:Y:S02]  /*0110*/  ULDC.64 UR6, c[0x0][0x198] ;  /* 0x0000660000067ab9 */ /* 0x000fe40000000a00 */
[----:B------:R-:W-:Y:S02]  /*0120*/  UIADD3 UR10, UP0, UR6, 0xf0, URZ ;  /* 0x000000f0060a7890 */ /* 0x000fe4000ff1e03f */
[----:B------:R-:W-:Y:S02]  /*0130*/  UIADD3 UR6, UP1, UR6, 0x1f0, URZ ;  /* 0x000001f006067890 */ /* 0x000fe4000ff3e03f */
[----:B------:R-:W-:Y:S02]  /*0140*/  UIADD3.X UR11, URZ, UR7, URZ, UP0, !UPT ;  /* 0x000000073f0b7290 */ /* 0x000fe400087fe43f */
[----:B------:R-:W-:-:S07]  /*0150*/  UIADD3.X UR7, URZ, UR7, URZ, UP1, !UPT ;  /* 0x000000073f077290 */ /* 0x000fce0008ffe43f */
[----:B------:R0:W-:Y:S02]  /*0160*/  UTMACCTL.PF [UR10] ;  /* 0x000000000a0079b9 */ /* 0x0001e40008040000 */
[----:B------:R0:W-:Y:S02]  /*0170*/  UTMACCTL.PF [UR6] ;  /* 0x00000000060079b9 */ /* 0x0001e40008040000 */
[----:B0-----:R-:W-:Y:S01]  /*0180*/  NOP ;  /* 0x0000000000007918 */ /* 0x001fe20000000000 */
.L_x_1:
[----:B------:R-:W-:Y:S05]  /*0190*/  BSYNC B0 ;  /* 0x0000000000007941 */ /* 0x000fea0003800000 */
.L_x_0:
[----:B------:R-:W0:Y:S01]  /*01a0*/  SHFL.IDX PT, R2, R0, RZ, 0x1f ;  /* 0x00001fff00027589 */ /* 0x000e2200000e0000 */
[----:B------:R-:W-:Y:S01]  /*01b0*/  UISETP.NE.AND UP0, UPT, UR9, 0x3, UPT ;  /* 0x000000030900788c */ /* 0x000fe2000bf05270 */
[----:B------:R-:W-:Y:S01]  /*01c0*/  ISETP.NE.AND P1, PT, RZ, UR5, PT ;  /* 0x00000005ff007c0c */ /* 0x000fe2000bf25270 */
[----:B------:R-:W-:Y:S02]  /*01d0*/  UIADD3 UR16, UR5, -0x1, URZ ;  /* 0xffffffff05107890 */ /* 0x000fe4000fffe03f */
[----:B------:R-:W-:Y:S02]  /*01e0*/  UISETP.EQ.OR UP0, UPT, UR9, URZ, !UP0 ;  /* 0x0000003f0900728c */ /* 0x000fe4000c702670 */
[----:B------:R-:W-:Y:S02]  /*01f0*/  UISETP.GE.U32.AND UP1, UPT, UR16, 0x2, UPT ;  /* 0x000000021000788c */ /* 0x000fe4000bf26070 */
[----:B------:R-:W-:-:S04]  /*0200*/  UISETP.EQ.AND UP0, UPT, UR5, URZ, UP0 ;  /* 0x0000003f0500728c */ /* 0x000fc80008702270 */
[----:B------:R-:W-:-:S04]  /*0210*/  USEL UR38, URZ, 0x1, !UP0 ;  /* 0x000000013f267887 */ /* 0x000fc8000c000000 */
[----:B------:R-:W-:Y:S01]  /*0220*/  USEL UR38, UR38, 0x2, UP1 ;  /* 0x0000000226267887 */ /* 0x000fe20008800000 */
[----:B0-----:R-:W-:-:S13]  /*0230*/  ISETP.NE.AND P0, PT, R2, RZ, PT ;  /* 0x000000ff0200720c */ /* 0x001fda0003f05270 */
[----:B------:R-:W-:Y:S05]  /*0240*/  @P0 BRA `(.L_x_2) ;  /* 0x0000000000500947 */ /* 0x000fea0003800000 */
[----:B------:R-:W0:Y:S01]  /*0250*/  S2UR UR8, SR_CgaCtaId ;  /* 0x00000000000879c3 */ /* 0x000e220000008800 */
[----:B------:R-:W-:Y:S01]  /*0260*/  UMOV UR4, 0x400 ;  /* 0x0000040000047882 */ /* 0x000fe20000000000 */
[----:B------:R-:W-:Y:S01]  /*0270*/  UMOV UR5, 0x1 ;  /* 0x0000000100057882 */ /* 0x000fe20000000000 */
[----:B------:R-:W-:Y:S01]  /*0280*/  UMOV UR6, 0x4 ;  /* 0x0000000400067882 */ /* 0x000fe20000000000 */
[----:B------:R-:W-:Y:S01]  /*0290*/  ELECT P0, URZ, PT ;  /* 0x00000000003f782f */ /* 0x000fe20003800000 */
[----:B------:R-:W-:-:S04]  /*02a0*/  UIADD3 UR6, -UR6, 0x100000, URZ ;  /* 0x0010000006067890 */ /* 0x000fc8000fffe13f */
[----:B------:R-:W-:Y:S02]  /*02b0*/  USHF.L.U32 UR7, UR6, 0xb, URZ ;  /* 0x0000000b06077899 */ /* 0x000fe4000800063f */
[----:B------:R-:W-:Y:S02]  /*02c0*/  USHF.L.U32 UR6, UR6, 0x1, URZ ;  /* 0x0000000106067899 */ /* 0x000fe4000800063f */
[----:B0-----:R-:W-:Y:S02]  /*02d0*/  ULEA UR8, UR8, UR4, 0x18 ;  /* 0x0000000408087291 */ /* 0x001fe4000f8ec03f */
[----:B------:R-:W-:-:S04]  /*02e0*/  UIADD3 UR4, -UR5, 0x100000, URZ ;  /* 0x0010000005047890 */ /* 0x000fc8000fffe13f */
[----:B------:R-:W-:Y:S02]  /*02f0*/  USHF.L.U32 UR5, UR4, 0xb, URZ ;  /* 0x0000000b04057899 */ /* 0x000fe4000800063f */
[----:B------:R-:W-:Y:S01]  /*0300*/  USHF.L.U32 UR4, UR4, 0x1, URZ ;  /* 0x0000000104047899 */ /* 0x000fe2000800063f */
[----:B------:R-:W0:Y:S11]  /*0310*/  FENCE.VIEW.ASYNC.S ;  /* 0x00000000000073c6 */ /* 0x000e360000000000 */
[----:B0-----:R0:W1:Y:S01]  /*0320*/  SYNCS.EXCH.64 URZ, [UR8], UR4 ;  /* 0x00000004083f75b2 */ /* 0x0010620008000100 */
[----:B------:R0:W2:Y:S01]  /*0330*/  SYNCS.EXCH.64 URZ, [UR8+0x18], UR6 ;  /* 0x00001806083f75b2 */ /* 0x0000a20008000100 */
[----:B------:R0:W3:Y:S01]  /*0340*/  SYNCS.EXCH.64 URZ, [UR8+0x8], UR4 ;  /* 0x00000804083f75b2 */ /* 0x0000e20008000100 */
[----:B------:R0:W4:Y:S01]  /*0350*/  SYNCS.EXCH.64 URZ, [UR8+0x20], UR6 ;  /* 0x00002006083f75b2 */ /* 0x0001220008000100 */
[----:B------:R0:W0:Y:S01]  /*0360*/  SYNCS.EXCH.64 URZ, [UR8+0x10], UR4 ;  /* 0x00001004083f75b2 */ /* 0x0000220008000100 */
[----:B------:R0:W0:Y:S01]  /*0370*/  SYNCS.EXCH.64 URZ, [UR8+0x28], UR6 ;  /* 0x00002806083f75b2 */ /* 0x0000220008000100 */
[----:B------:R-:W-:Y:S01]  /*0380*/  NOP ;  /* 0x0000000000007918 */ /* 0x000fe20000000000 */
.L_x_2:
[----:B------:R-:W5:Y:S01]  /*0390*/  S2UR UR13, SR_CTAID.X ;  /* 0x00000000000d79c3 */ /* 0x000f620000002500 */
[----:B------:R-:W-:Y:S01]  /*03a0*/  SHF.R.S32.HI R3, RZ, 0x1f, R4 ;  /* 0x0000001fff037819 */ /* 0x000fe20000011404 */
[----:B------:R5:W1:Y:S01]  /*03b0*/  SHFL.IDX PT, R6, R0, RZ, 0x1f ;  /* 0x00001fff00067589 */ /* 0x000a6200000e0000 */
[----:B0-----:R-:W-:Y:S01]  /*03c0*/  ULDC UR4, c[0x0][0x150] ;  /* 0x0000540000047ab9 */ /* 0x001fe20000000800 */
[----:B------:R-:W-:Y:S02]  /*03d0*/  ELECT P0, URZ, PT ;  /* 0x00000000003f782f */ /* 0x000fe40003800000 */
[----:B------:R-:W-:Y:S01]  /*03e0*/  LEA.HI R3, R3, R4, RZ, 0x7 ;  /* 0x0000000403037211 */ /* 0x000fe200078f38ff */
[----:B------:R-:W-:Y:S01]  /*03f0*/  ULDC UR5, c[0x0][0x154] ;  /* 0x0000550000057ab9 */ /* 0x000fe20000000800 */
[----:B------:R-:W-:Y:S01]  /*0400*/  SHF.R.S32.HI R7, RZ, 0x1f, R2 ;  /* 0x0000001fff077819 */ /* 0x000fe20000011402 */
[----:B------:R-:W0:Y:S01]  /*0410*/  S2UR UR10, SR_CTAID.Y ;  /* 0x00000000000a79c3 */ /* 0x000e220000002600 */
[----:B------:R-:W-:Y:S01]  /*0420*/  LOP3.LUT R3, R3, 0xffffff80, RZ, 0xc0, !PT ;  /* 0xffffff8003037812 */ /* 0x000fe200078ec0ff */
[----:B------:R-:W-:Y:S01]  /*0430*/  ULDC UR8, c[0x0][0x144] ;  /* 0x0000510000087ab9 */ /* 0x000fe20000000800 */
[----:B------:R-:W-:Y:S01]  /*0440*/  LEA.HI R7, R7, R2, RZ, 0x2 ;  /* 0x0000000207077211 */ /* 0x000fe200078f10ff */
[----:B------:R-:W-:Y:S01]  /*0450*/  NOP ;  /* 0x0000000000007918 */ /* 0x000fe20000000000 */
[----:B------:R-:W-:Y:S01]  /*0460*/  NOP ;  /* 0x0000000000007918 */ /* 0x000fe20000000000 */
[----:B------:R-:W-:Y:S01]  /*0470*/  IMAD.IADD R3, R4, 0x1, -R3 ;  /* 0x0000000104037824 */ /* 0x000fe200078e0a03 */
[----:B------:R-:W-:Y:S01]  /*0480*/  LOP3.LUT R7, R7, 0x3ffffffc, RZ, 0xc0, !PT ;  /* 0x3ffffffc07077812 */ /* 0x000fe200078ec0ff */
[----:B------:R-:W-:Y:S01]  /*0490*/  ULDC UR11, c[0x0][0x148] ;  /* 0x00005200000b7ab9 */ /* 0x000fe20000000800 */
[----:B------:R-:W-:-:S02]  /*04a0*/  IMAD.MOV.U32 R22, RZ, RZ, 0x1 ;  /* 0x00000001ff167424 */ /* 0x000fc400078e00ff */
[----:B------:R-:W-:Y:S01]  /*04b0*/  SHF.R.S32.HI R4, RZ, 0x1f, R3 ;  /* 0x0000001fff047819 */ /* 0x000fe20000011403 */
[----:B------:R-:W-:-:S03]  /*04c0*/  IMAD.IADD R2, R2, 0x1, -R7 ;  /* 0x0000000102027824 */ /* 0x000fc600078e0a07 */
[----:B------:R-:W-:Y:S02]  /*04d0*/  LEA.HI R4, R4, R3, RZ, 0x3 ;  /* 0x0000000304047211 */ /* 0x000fe400078f18ff */
[----:B-----5:R-:W-:Y:S02]  /*04e0*/  I2FP.F32.U32 R5, UR13 ;  /* 0x0000000d00057c45 */ /* 0x020fe40008201000 */
[--C-:B------:R-:W-:Y:S02]  /*04f0*/  SHF.R.S32.HI R0, RZ, 0x3, R4.reuse ;  /* 0x00000003ff007819 */ /* 0x100fe40000011404 */
[----:B-1----:R-:W-:Y:S01]  /*0500*/  ISETP.NE.OR P0, PT, R6, RZ, !P0 ;  /* 0x000000ff0600720c */ /* 0x002fe20004705670 */
[----:B------:R-:W-:Y:S01]  /*0510*/  FMUL R8, R5, UR4 ;  /* 0x0000000405087c20 */ /* 0x000fe20008400000 */
[----:B------:R-:W-:-:S04]  /*0520*/  SHF.R.S32.HI R5, RZ, 0x1f, R4 ;  /* 0x0000001fff057819 */ /* 0x000fc80000011404 */
[----:B------:R-:W-:Y:S01]  /*0530*/  LEA.HI R5, R5, R0, RZ, 0x2 ;  /* 0x0000000005057211 */ /* 0x000fe200078f10ff */
[----:B------:R-:W1:Y:S03]  /*0540*/  F2I.U32.TRUNC.NTZ R8, R8 ;  /* 0x0000000800087305 */ /* 0x000e66000020f000 */
[----:B------:R-:W-:-:S03]  /*0550*/  LOP3.LUT R5, R5, 0xfffffffc, RZ, 0xc0, !PT ;  /* 0xfffffffc05057812 */ /* 0x000fc600078ec0ff */
[----:B------:R-:W-:Y:S01]  /*0560*/  VOTEU.ALL UP0, P0 ;  /* 0x00000000003f7886 */ /* 0x000fe20000000000 */
[----:B------:R-:W-:Y:S01]  /*0570*/  VOTEU.ALL UP1, P0 ;  /* 0x00000000003f7886 */ /* 0x000fe20000020000 */
[----:B------:R-:W-:Y:S01]  /*0580*/  IMAD.IADD R5, R0, 0x1, -R5 ;  /* 0x0000000100057824 */ /* 0x000fe200078e0a05 */
[----:B0-----:R-:W-:Y:S02]  /*0590*/  I2FP.F32.U32 R0, UR10 ;  /* 0x0000000a00007c45 */ /* 0x001fe40008201000 */
[----:B------:R-:W0:Y:S01]  /*05a0*/  @!UP0 S2UR UR7, SR_CgaCtaId ;  /* 0x00000000000789c3 */ /* 0x000e220000008800 */
[----:B------:R-:W-:Y:S01]  /*05b0*/  IMAD R2, R2, 0x4, R5 ;  /* 0x0000000402027824 */ /* 0x000fe200078e0205 */
[----:B------:R-:W-:Y:S01]  /*05c0*/  @!UP0 UMOV UR6, 0x400 ;  /* 0x0000040000068882 */ /* 0x000fe20000000000 */
[----:B------:R-:W-:Y:S01]  /*05d0*/  FMUL R4, R0, UR5 ;  /* 0x0000000500047c20 */ /* 0x000fe20008400000 */
[----:B-1----:R-:W-:Y:S01]  /*05e0*/  R2UR UR4, R8 ;  /* 0x00000000080472ca */ /* 0x002fe200000e0000 */
[C---:B------:R-:W-:Y:S01]  /*05f0*/  IMAD.SHL.U32 R23, R2.reuse, 0x4, RZ ;  /* 0x0000000402177824 */ /* 0x040fe200078e00ff */
[----:B------:R-:W-:-:S03]  /*0600*/  LEA.HI R0, R2, R2, RZ, 0x1 ;  /* 0x0000000202007211 */ /* 0x000fc600078f08ff */
[----:B------:R-:W1:Y:S01]  /*0610*/  F2I.U32.TRUNC.NTZ R4, R4 ;  /* 0x0000000400047305 */ /* 0x000e62000020f000 */
[----:B------:R-:W-:Y:S02]  /*0620*/  LOP3.LUT R5, R0, 0xfffffffe, RZ, 0xc0, !PT ;  /* 0xfffffffe00057812 */ /* 0x000fe400078ec0ff */
[----:B------:R-:W-:-:S03]  /*0630*/  LOP3.LUT R23, R2, 0xc, R23, 0x78, !PT ;  /* 0x0000000c02177812 */ /* 0x000fc600078e7817 */
[----:B------:R-:W-:Y:S02]  /*0640*/  IMAD.IADD R5, R2, 0x1, -R5 ;  /* 0x0000000102057824 */ /* 0x000fe400078e0a05 */
[----:B------:R-:W-:-:S04]  /*0650*/  UIADD3 UR4, -UR4, URZ, URZ ;  /* 0x0000003f04047290 */ /* 0x000fc8000fffe13f */
[----:B------:R-:W-:Y:S01]  /*0660*/  UIMAD UR8, UR8, UR4, UR13 ;  /* 0x00000004080872a4 */ /* 0x000fe2000f8e020d */
[----:B-1----:R-:W-:Y:S02]  /*0670*/  R2UR UR12, R4 ;  /* 0x00000000040c72ca */ /* 0x002fe400000e0000 */
[----:B------:R-:W-:Y:S01]  /*0680*/  UMOV UR4, 0x20 ;  /* 0x0000002000047882 */ /* 0x000fe20000000000 */
[----:B------:R-:W1:Y:S02]  /*0690*/  LDC R4, c[0x0][0x140] ;  /* 0x00005000ff047b82 */ /* 0x000e640000000800 */
[----:B------:R-:W-:Y:S01]  /*06a0*/  ISETP.NE.AND P3, PT, R5, UR8, PT ;  /* 0x0000000805007c0c */ /* 0x000fe2000bf65270 */
[----:B------:R-:W-:-:S04]  /*06b0*/  @!UP0 UIADD3 UR4, -UR4, 0x100000, URZ ;  /* 0x0010000004048890 */ /* 0x000fc8000fffe13f */
[----:B------:R-:W-:Y:S02]  /*06c0*/  @!UP0 USHF.L.U32 UR5, UR4, 0xb, URZ ;  /* 0x0000000b04058899 */ /* 0x000fe4000800063f */
[----:B------:R-:W-:Y:S02]  /*06d0*/  @!UP0 USHF.L.U32 UR4, UR4, 0x1, URZ ;  /* 0x0000000104048899 */ /* 0x000fe4000800063f */
[----:B0-----:R-:W-:Y:S01]  /*06e0*/  @!UP0 ULEA UR6, UR7, UR6, 0x18 ;  /* 0x0000000607068291 */ /* 0x001fe2000f8ec03f */
[----:B------:R-:W-:Y:S01]  /*06f0*/  VOTEU.ALL UP0, P0 ;  /* 0x00000000003f7886 */ /* 0x000fe20000000000 */
[----:B------:R-:W-:Y:S01]  /*0700*/  LOP3.LUT P0, RZ, R3, 0x7, RZ, 0xc0, !PT ;  /* 0x0000000703ff7812 */ /* 0x000fe2000780c0ff */
[----:B------:R-:W-:-:S03]  /*0710*/  UIADD3 UR12, -UR12, URZ, URZ ;  /* 0x0000003f0c0c7290 */ /* 0x000fc6000fffe13f */
[C---:B------:R-:W-:Y:S02]  /*0720*/  ISETP.LT.U32.AND P0, PT, R23.reuse, 0x2, !P0 ;  /* 0x000000021700780c */ /* 0x040fe40004701070 */
[----:B------:R-:W-:Y:S01]  /*0730*/  @P3 LEA.HI R0, R23, R23, RZ, 0x1 ;  /* 0x0000001717003211 */ /* 0x000fe200078f08ff */
[----:B------:R-:W0:Y:S03]  /*0740*/  FENCE.VIEW.ASYNC.S ;  /* 0x00000000000073c6 */ /* 0x000e260000000000 */
[----:B0-----:R-:W0:Y:S01]  /*0750*/  @!UP0 SYNCS.EXCH.64 URZ, [UR6+0x40], UR4 ;  /* 0x00004004063f85b2 */ /* 0x001e220008000100 */
[----:B------:R-:W-:Y:S02]  /*0760*/  SEL R3, RZ, 0x1, !P0 ;  /* 0x00000001ff037807 */ /* 0x000fe40004000000 */
[----:B------:R-:W-:Y:S02]  /*0770*/  @P3 SHF.R.S32.HI R0, RZ, 0x1, R0 ;  /* 0x00000001ff003819 */ /* 0x000fe40000011400 */
[----:B-1----:R-:W-:Y:S01]  /*0780*/  ISETP.EQ.U32.AND P2, PT, R4, 0x1, PT ;  /* 0x000000010400780c */ /* 0x002fe20003f42070 */
[----:B------:R1:W0:Y:S01]  /*0790*/  @!UP1 SYNCS.EXCH.64 URZ, [UR6+0x48], UR4 ;  /* 0x00004804063f95b2 */ /* 0x0002220008000100 */
[----:B------:R-:W-:Y:S01]  /*07a0*/  NOP ;  /* 0x0000000000007918 */ /* 0x000fe20000000000 */
[----:B-1----:R-:W-:-:S06]  /*07b0*/  UIMAD UR4, UR11, UR12, UR10 ;  /* 0x0000000c0b0472a4 */ /* 0x002fcc000f8e020a */
[----:B------:R-:W-:-:S04]  /*07c0*/  @P3 ISETP.NE.AND P4, PT, R0, UR4, PT ;  /* 0x0000000400003c0c */ /* 0x000fc8000bf85270 */
[----:B------:R-:W-:-:S04]  /*07d0*/  @P3 SEL R22, RZ, 0x1, P4 ;  /* 0x00000001ff163807 */ /* 0x000fc80002000000 */
[----:B------:R-:W-:Y:S01]  /*07e0*/  LOP3.LUT R22, R22, R3, RZ, 0xc0, !PT ;  /* 0x0000000316167212 */ /* 0x000fe200078ec0ff */
[----:B------:R-:W-:Y:S06]  /*07f0*/  @!P2 BRA `(.L_x_3) ;  /* 0x000000000008a947 */ /* 0x000fec0003800000 */
[----:B0-234-:R-:W-:Y:S01]  /*0800*/  UCGABAR_ARV ;  /* 0x00000000000079c7 */ /* 0x01dfe20008000000 */
[----:B------:R-:W-:Y:S05]  /*0810*/  BRA `(.L_x_4) ;  /* 0x0000000000047947 */ /* 0x000fea0003800000 */
.L_x_3:
[----:B0-234-:R-:W-:Y:S01]  /*0820*/  NOP ;  /* 0x0000000000007918 */ /* 0x01dfe20000000000 */
.L_x_4:
[----:B------:R-:W-:Y:S01]  /*0830*/  ULDC UR4, c[0x0][0x65c] ;  /* 0x0001970000047ab9 */ /* 0x000fe20000000800 */
[----:B------:R-:W-:Y:S01]  /*0840*/  UMOV UR5, URZ ;  /* 0x0000003f00057c82 */ /* 0x000fe20008000000 */
[----:B------:R-:W-:-:S03]  /*0850*/  UISETP.NE.AND UP0, UPT, UR4, 0x1, UPT ;  /* 0x000000010400788c */ /* 0x000fc6000bf05270 */
[----:B------:R-:W-:Y:S01]  /*0860*/  UMOV UR4, UR13 ;  /* 0x0000000d00047c82 */ /* 0x000fe20008000000 */
[----:B------:R-:W-:Y:S02]  /*0870*/  UP2UR UR39, UPR, URZ, 0x1 ;  /* 0x000000013f277883 */ /* 0x000fe40008000000 */
[----:B------:R-:W-:Y:S02]  /*0880*/  PLOP3.LUT P0, PT, PT, PT, UP0, 0x80, 0x0 ;  /* 0x000000000000781c */ /* 0x000fe40003f0f008 */
[----:B------:R-:W-:Y:S02]  /*0890*/  PLOP3.LUT P3, PT, PT, PT, UP0, 0x80, 0x0 ;  /* 0x000000000000781c */ /* 0x000fe40003f6f008 */
[----:B------:R-:W-:Y:S01]  /*08a0*/  PLOP3.LUT P5, PT, PT, PT, UP0, 0x80, 0x0 ;  /* 0x000000000000781c */ /* 0x000fe20003faf008 */
[----:B------:R-:W-:Y:S01]  /*08b0*/  @UP0 ULDC UR14, c[0x0][0x10] ;  /* 0x00000400000e0ab9 */ /* 0x000fe20000000800 */
[----:B------:R-:W-:Y:S01]  /*08c0*/  @UP0 UMOV UR6, UR10 ;  /* 0x0000000a00060c82 */ /* 0x000fe20008000000 */
[----:B------:R-:W-:Y:S01]  /*08d0*/  @UP0 UMOV UR7, URZ ;  /* 0x0000003f00070c82 */ /* 0x000fe20008000000 */
[----:B------:R-:W-:Y:S01]  /*08e0*/  PLOP3.LUT P4, PT, PT, PT, UP0, 0x80, 0x0 ;  /* 0x000000000000781c */ /* 0x000fe20003f8f008 */
[----:B------:R-:W-:-:S03]  /*08f0*/  @UP0 UIMAD.WIDE.U32 UR14, UR13, UR14, UR6 ;  /* 0x0000000e0d0e02a5 */ /* 0x000fc6000f8e0006 */
[----:B------:R-:W-:Y:S01]  /*0900*/  @!UP0 ULDC UR7, c[0x0][0xc] ;  /* 0x0000030000078ab9 */ /* 0x000fe20000000800 */
[----:B------:R-:W-:Y:S01]  /*0910*/  @UP0 UMOV UR6, URZ ;  /* 0x0000003f00060c82 */ /* 0x000fe20008000000 */
[----:B------:R-:W-:Y:S01]  /*0920*/  @!UP0 UIMAD.WIDE.U32 UR4, UR10, UR7, UR4 ;  /* 0x000000070a0482a5 */ /* 0x000fe2000f8e0004 */
[----:B------:R-:W-:Y:S01]  /*0930*/  IMAD.U32 R2, RZ, RZ, UR14 ;  /* 0x0000000eff027e24 */ /* 0x000fe2000f8e00ff */
[----:B------:R-:W-:Y:S02]  /*0940*/  @UP0 UIADD3 UR6, UR15, UR6, URZ ;  /* 0x000000060f060290 */ /* 0x000fe4000fffe03f */
[----:B------:R-:W-:Y:S02]  /*0950*/  IMAD.U32 R3, RZ, RZ, UR15 ;  /* 0x0000000fff037e24 */ /* 0x000fe4000f8e00ff */
[----:B------:R-:W-:Y:S02]  /*0960*/  @P0 IMAD.MOV.U32 R7, RZ, RZ, R2 ;  /* 0x000000ffff070224 */ /* 0x000fe400078e0002 */
[----:B------:R-:W-:-:S02]  /*0970*/  IMAD.U32 R5, RZ, RZ, UR5 ;  /* 0x00000005ff057e24 */ /* 0x000fc4000f8e00ff */
[----:B------:R-:W-:Y:S02]  /*0980*/  IMAD.U32 R2, RZ, RZ, UR4 ;  /* 0x00000004ff027e24 */ /* 0x000fe4000f8e00ff */
[----:B------:R-:W-:Y:S02]  /*0990*/  @P3 IMAD.U32 R6, RZ, RZ, UR6 ;  /* 0x00000006ff063e24 */ /* 0x000fe4000f8e00ff */
[----:B------:R-:W-:Y:S02]  /*09a0*/  @!P5 IMAD.MOV.U32 R6, RZ, RZ, R5 ;  /* 0x000000ffff06d224 */ /* 0x000fe400078e0005 */
[----:B------:R-:W-:Y:S02]  /*09b0*/  @!P4 IMAD.MOV.U32 R7, RZ, RZ, R2 ;  /* 0x000000ffff07c224 */ /* 0x000fe400078e0002 */
[----:B------:R-:W-:Y:S01]  /*09c0*/  IMAD.U32 R3, RZ, RZ, UR5 ;  /* 0x00000005ff037e24 */ /* 0x000fe2000f8e00ff */
[----:B------:R0:W-:Y:S01]  /*09d0*/  STL [R1+0x40], R6 ;  /* 0x0000400601007387 */ /* 0x0001e20000100800 */
[----:B------:R-:W-:-:S03]  /*09e0*/  IMAD.U32 R4, RZ, RZ, UR4 ;  /* 0x00000004ff047e24 */ /* 0x000fc6000f8e00ff */
[----:B------:R0:W-:Y:S01]  /*09f0*/  STL [R1+0x44], R7 ;  /* 0x0000440701007387 */ /* 0x0001e20000100800 */
[----:B------:R-:W-:Y:S05]  /*0a00*/  @!P2 BRA `(.L_x_5) ;  /* 0x00000000000ca947 */ /* 0x000fea0003800000 */
[----:B------:R-:W-:Y:S01]  /*0a10*/  UCGABAR_WAIT ;  /* 0x0000000000007dc7 */ /* 0x000fe20008000000 */
[----:B------:R-:W-:Y:S01]  /*0a20*/  CCTL.IVALL ;  /* 0x00000000ff00798f */ /* 0x000fe20002000000 */
[----:B------:R-:W-:Y:S05]  /*0a30*/  BRA `(.L_x_6) ;  /* 0x0000000000047947 */ /* 0x000fea0003800000 */
.L_x_5:
[----:B------:R-:W-:Y:S06]  /*0a40*/  BAR.SYNC.DEFER_BLOCKING 0x0 ;  /* 0x0000000000007b1d */ /* 0x000fec0000010000 */
.L_x_6:
[----:B------:R-:W-:Y:S05]  /*0a50*/  @!P1 BRA `(.L_x_7) ;  /* 0x0000013400789947 */ /* 0x000fea0003800000 */
[----:B------:R-:W-:-:S06]  /*0a60*/  UISETP.GT.U32.AND UP0, UPT, UR16, 0x1, UPT ;  /* 0x000000011000788c */ /* 0x000fcc000bf04070 */
[----:B------:R-:W-:-:S13]  /*0a70*/  PLOP3.LUT P0, PT, PT, PT, UP0, 0x80, 0x0 ;  /* 0x000000000000781c */ /* 0x000fda0003f0f008 */
[----:B------:R-:W-:Y:S05]  /*0a80*/  @P0 EXIT ;  /* 0x000000000000094d */ /* 0x000fea0003800000 */
[----:B------:R-:W-:Y:S01]  /*0a90*/  ULDC.64 UR4, c[0x0][0x650] ;  /* 0x0001940000047ab9 */ /* 0x000fe20000000a00 */
[----:B------:R-:W-:Y:S01]  /*0aa0*/  UMOV UR44, 0xffffffff ;  /* 0xffffffff002c7882 */ /* 0x000fe20000000000 */
[----:B------:R-:W-:Y:S01]  /*0ab0*/  ISETP.GE.U32.AND P0, PT, R7, UR4, PT ;  /* 0x0000000407007c0c */ /* 0x000fe2000bf06070 */
[----:B------:R-:W-:Y:S01]  /*0ac0*/  UMOV UR43, 0xffffffff ;  /* 0xffffffff002b7882 */ /* 0x000fe20000000000 */
[----:B------:R-:W-:Y:S01]  /*0ad0*/  UMOV UR42, 0xffffffff ;  /* 0xffffffff002a7882 */ /* 0x000fe20000000000 */
[----:B------:R-:W-:Y:S02]  /*0ae0*/  PRMT R0, RZ, 0x7610, R0 ;  /* 0x00007610ff007816 */ /* 0x000fe40000000000 */
[----:B------:R-:W-:-:S13]  /*0af0*/  ISETP.GE.U32.AND.EX P0, PT, R6, UR5, PT, P0 ;  /* 0x0000000506007c0c */ /* 0x000fda000bf06100 */
[----:B------:R-:W-:Y:S05]  /*0b00*/  @P0 BRA `(.L_x_8) ;  /* 0x0000000400480947 */ /* 0x000fea0003800000 */
[----:B------:R-:W-:Y:S01]  /*0b10*/  ULDC.64 UR16, c[0x0][0x628] ;  /* 0x00018a0000107ab9 */ /* 0x000fe20000000a00 */
[C---:B------:R-:W-:Y:S01]  /*0b20*/  R2UR UR19, R7.reuse ;  /* 0x00000000071372ca */ /* 0x040fe200000e0000 */
[----:B------:R-:W-:Y:S01]  /*0b30*/  ULDC UR18, c[0x0][0x630] ;  /* 0x00018c0000127ab9 */ /* 0x000fe20000000800 */
[----:B------:R-:W-:Y:S02]  /*0b40*/  ISETP.NE.U32.AND P0, PT, RZ, UR16, PT ;  /* 0x00000010ff007c0c */ /* 0x000fe4000bf05070 */
[----:B------:R-:W-:Y:S02]  /*0b50*/  R2UR UR4, R7 ;  /* 0x00000000070472ca */ /* 0x000fe400000e0000 */
[----:B------:R-:W-:Y:S02]  /*0b60*/  ISETP.NE.AND.EX P0, PT, RZ, UR17, PT, P0 ;  /* 0x00000011ff007c0c */ /* 0x000fe4000bf05300 */
[----:B------:R-:W-:-:S11]  /*0b70*/  R2UR UR5, R6 ;  /* 0x00000000060572ca */ /* 0x000fd600000e0000 */
[----:B------:R-:W-:Y:S05]  /*0b80*/  @!P0 BRA `(.L_x_9) ;  /* 0x0000000000308947 */ /* 0x000fea0003800000 */
[----:B------:R-:W-:Y:S01]  /*0b90*/  R2UR UR4, R7 ;  /* 0x00000000070472ca */ /* 0x000fe200000e0000 */
[----:B------:R-:W-:Y:S01]  /*0ba0*/  ULDC UR9, c[0x0][0x634] ;  /* 0x00018d0000097ab9 */ /* 0x000fe20000000800 */
[----:B------:R-:W-:-:S11]  /*0bb0*/  R2UR UR13, R6 ;  /* 0x00000000060d72ca */ /* 0x000fd600000e0000 */
[----:B------:R-:W-:-:S04]  /*0bc0*/  UIADD3 UR9, UP0, UR4, UR9, URZ ;  /* 0x0000000904097290 */ /* 0x000fc8000ff1e03f */
[----:B------:R-:W-:-:S04]  /*0bd0*/  UIADD3.X UR13, URZ, UR13, URZ, UP0, !UPT ;  /* 0x0000000d3f0d7290 */ /* 0x000fc800087fe43f */
[----:B------:R-:W-:-:S04]  /*0be0*/  UIMAD.WIDE.U32 UR4, UR13, UR16, URZ ;  /* 0x000000100d0472a5 */ /* 0x000fc8000f8e003f */
[----:B------:R-:W-:Y:S02]  /*0bf0*/  UIMAD.WIDE.U32 UR6, UP0, UR9, UR17, UR4 ;  /* 0x00000011090672a5 */ /* 0x000fe4000f800004 */
[----:B------:R-:W-:Y:S02]  /*0c00*/  UIMAD.WIDE.U32 UR4, UR9, UR16, URZ ;  /* 0x00000010090472a5 */ /* 0x000fe4000f8e003f */
[----:B------:R-:W-:Y:S02]  /*0c10*/  UIADD3.X UR15, URZ, URZ, URZ, UP0, !UPT ;  /* 0x0000003f3f0f7290 */ /* 0x000fe400087fe43f */
[----:B------:R-:W-:Y:S01]  /*0c20*/  UIADD3 URZ, UP0, UR5, UR6, URZ ;  /* 0x00000006053f7290 */ /* 0x000fe2000ff1e03f */
[----:B------:R-:W-:-:S03]  /*0c30*/  UMOV UR14, UR7 ;  /* 0x00000007000e7c82 */ /* 0x000fc60008000000 */
[----:B------:R-:W-:-:S12]  /*0c40*/  UIMAD.WIDE.U32.X UR4, UR13, UR17, UR14, UP0 ;  /* 0x000000110d0472a5 */ /* 0x000fd800080e040e */
.L_x_9:
[----:B------:R-:W-:Y:S01]  /*0c50*/  USHF.R.U64 UR42, UR4, UR18, UR5 ;  /* 0x00000012042a7299 */ /* 0x000fe20008001205 */
[----:B------:R-:W-:Y:S01]  /*0c60*/  R2UR UR7, R6 ;  /* 0x00000000060772ca */ /* 0x000fe200000e0000 */
[----:B------:R-:W-:Y:S02]  /*0c70*/  USHF.R.U32.HI UR4, URZ, UR18, UR5 ;  /* 0x000000123f047299 */ /* 0x000fe40008011605 */
[----:B------:R-:W-:Y:S01]  /*0c80*/  UIADD3 UR5, UP0, URZ, -UR42, URZ ;  /* 0x8000002a3f057290 */ /* 0x000fe2000ff1e03f */
[----:B------:R-:W-:Y:S01]  /*0c90*/  ULDC.64 UR14, c[0x0][0x620] ;  /* 0x00018800000e7ab9 */ /* 0x000fe20000000a00 */
[----:B------:R-:W-:Y:S02]  /*0ca0*/  UMOV UR6, UR19 ;  /* 0x0000001300067c82 */ /* 0x000fe40008000000 */
[----:B------:R-:W-:Y:S01]  /*0cb0*/  UIADD3.X UR4, URZ, ~UR4, URZ, UP0, !UPT ;  /* 0x800000043f047290 */ /* 0x000fe200087fe43f */
[----:B------:R-:W-:Y:S01]  /*0cc0*/  ULDC UR9, c[0x0][0x618] ;  /* 0x0001860000097ab9 */ /* 0x000fe20000000800 */
[----:B------:R-:W-:-:S02]  /*0cd0*/  UIMAD UR12, UR11, UR12, UR10 ;  /* 0x0000000c0b0c72a4 */ /* 0x000fc4000f8e020a */
[----:B------:R-:W-:Y:S02]  /*0ce0*/  UIMAD UR4, UR4, UR14, URZ ;  /* 0x0000000e040472a4 */ /* 0x000fe4000f8e023f */
[----:B------:R-:W-:Y:S02]  /*0cf0*/  UIMAD.WIDE.U32 UR6, UR5, UR14, UR6 ;  /* 0x0000000e050672a5 */ /* 0x000fe4000f8e0006 */
[----:B------:R-:W-:Y:S01]  /*0d00*/  UIMAD UR4, UR5, UR15, UR4 ;  /* 0x0000000f050472a4 */ /* 0x000fe2000f8e0204 */
[----:B------:R-:W-:Y:S01]  /*0d10*/  ULDC UR10, c[0x0][0x608] ;  /* 0x00018200000a7ab9 */ /* 0x000fe20000000800 */
[----:B------:R-:W-:Y:S02]  /*0d20*/  ULDC UR18, c[0x0][0x658] ;  /* 0x0001960000127ab9 */ /* 0x000fe40000000800 */
[----:B------:R-:W-:Y:S01]  /*0d30*/  UIADD3 UR7, UR7, UR4, URZ ;  /* 0x0000000407077290 */ /* 0x000fe2000fffe03f */
[----:B------:R-:W-:Y:S02]  /*0d40*/  UMOV UR11, 0xffffffff ;  /* 0xffffffff000b7882 */ /* 0x000fe40000000000 */
[----:B------:R-:W-:Y:S01]  /*0d50*/  ULDC.64 UR4, c[0x0][0x640] ;  /* 0x0001900000047ab9 */ /* 0x000fe20000000a00 */
[----:B------:R-:W-:Y:S01]  /*0d60*/  USHF.R.U64 UR16, UR6, UR9, UR7 ;  /* 0x0000000906107299 */ /* 0x000fe20008001207 */
[----:B------:R-:W-:Y:S01]  /*0d70*/  ISETP.NE.U32.AND P0, PT, RZ, UR4, PT ;  /* 0x00000004ff007c0c */ /* 0x000fe2000bf05070 */
[----:B------:R-:W-:-:S02]  /*0d80*/  USHF.R.U32.HI UR7, URZ, UR9, UR7 ;  /* 0x000000093f077299 */ /* 0x000fc40008011607 */
[----:B------:R-:W-:Y:S01]  /*0d90*/  USHF.L.U32 UR6, UR11, UR18, URZ ;  /* 0x000000120b067299 */ /* 0x000fe2000800063f */
[----:B------:R-:W-:Y:S01]  /*0da0*/  ISETP.NE.AND.EX P0, PT, RZ, UR5, PT, P0 ;  /* 0x00000005ff007c0c */ /* 0x000fe2000bf05300 */
[----:B------:R-:W-:Y:S02]  /*0db0*/  USHF.R.U64 UR22, UR16, UR10, UR7 ;  /* 0x0000000a10167299 */ /* 0x000fe40008001207 */
[----:B------:R-:W-:Y:S02]  /*0dc0*/  USHF.R.U32.HI UR7, URZ, UR10, UR7 ;  /* 0x0000000a3f077299 */ /* 0x000fe40008011607 */
[----:B------:R-:W-:Y:S02]  /*0dd0*/  UISETP.NE.AND UP1, UPT, UR39, URZ, UPT ;  /* 0x0000003f2700728c */ /* 0x000fe4000bf25270 */
[----:B------:R-:W-:Y:S01]  /*0de0*/  USHF.R.U64 UR23, UR22, UR18, UR7 ;  /* 0x0000001216177299 */ /* 0x000fe20008001207 */
[----:B------:R-:W-:Y:S01]  /*0df0*/  ULDC UR17, c[0x0][0x600] ;  /* 0x0001800000117ab9 */ /* 0x000fe20000000800 */
[----:B------:R-:W-:-:S02]  /*0e00*/  ULOP3.LUT UR13, URZ, UR6, URZ, 0x33, !UPT ;  /* 0x000000063f0d7292 */ /* 0x000fc4000f8e333f */
[----:B------:R-:W-:Y:S02]  /*0e10*/  UIADD3 UR15, UR17, -0x1, URZ ;  /* 0xffffffff110f7890 */ /* 0x000fe4000fffe03f */
[----:B------:R-:W-:Y:S02]  /*0e20*/  USEL UR12, UR8, UR12, !UP1 ;  /* 0x0000000c080c7287 */ /* 0x000fe4000c800000 */
[----:B------:R-:W-:Y:S01]  /*0e30*/  USHF.R.U32.HI UR7, URZ, UR18, UR7 ;  /* 0x000000123f077299 */ /* 0x000fe20008011607 */
[----:B------:R-:W-:Y:S01]  /*0e40*/  ULDC UR19, c[0x0][0x648] ;  /* 0x0001920000137ab9 */ /* 0x000fe20000000800 */
[----:B------:R-:W-:Y:S01]  /*0e50*/  ULDC UR20, c[0x0][0x638] ;  /* 0x00018e0000147ab9 */ /* 0x000fe20000000800 */
[----:B------:R-:W-:Y:S01]  /*0e60*/  UMOV UR21, 0x1 ;  /* 0x0000000100157882 */ /* 0x000fe20000000000 */
[----:B------:R-:W-:Y:S01]  /*0e70*/  UMOV UR6, UR23 ;  /* 0x0000001700067c82 */ /* 0x000fe20008000000 */
[----:B------:R-:W-:Y:S07]  /*0e80*/  @!P0 BRA `(.L_x_10) ;  /* 0x0000000000308947 */ /* 0x000fee0003800000 */
[----:B------:R-:W-:Y:S02]  /*0e90*/  ULDC UR10, c[0x0][0x64c] ;  /* 0x00019300000a7ab9 */ /* 0x000fe40000000800 */
        /* <DEDUP_REMOVED lines=8> */
[----:B------:R-:W-:-:S07]  /*0f20*/  UIMAD.WIDE.U32.X UR4, UR14, UR5, UR10, UP0 ;  /* 0x000000050e0472a5 */ /* 0x000fce00080e040a */
[----:B------:R-:W-:Y:S01]  /*0f30*/  UMOV UR6, UR4 ;  /* 0x0000000400067c82 */ /* 0x000fe20008000000 */
[----:B------:R-:W-:-:S05]  /*0f40*/  UMOV UR7, UR5 ;  /* 0x0000000500077c82 */ /* 0x000fca0008000000 */
.L_x_10:
[----:B------:R-:W-:Y:S01]  /*0f50*/  USHF.R.U64 UR5, UR6, UR19, UR7 ;  /* 0x0000001306057299 */ /* 0x000fe20008001207 */
[----:B------:R-:W-:Y:S01]  /*0f60*/  IMAD.MOV.U32 R0, RZ, RZ, 0x1 ;  /* 0x00000001ff007424 */ /* 0x000fe200078e00ff */
[----:B------:R-:W-:Y:S02]  /*0f70*/  USHF.L.U32 UR4, UR21, UR18, URZ ;  /* 0x0000001215047299 */ /* 0x000fe4000800063f */
[----:B------:R-:W-:Y:S02]  /*0f80*/  ULOP3.LUT UR13, UR22, UR13, URZ, 0xc0, !UPT ;  /* 0x0000000d160d7292 */ /* 0x000fe4000f8ec03f */
[----:B------:R-:W-:Y:S02]  /*0f90*/  UIADD3 UR6, -UR5, URZ, URZ ;  /* 0x0000003f05067290 */ /* 0x000fe4000fffe13f */
[----:B------:R-:W-:Y:S02]  /*0fa0*/  UIMAD UR13, UR4, UR5, UR13 ;  /* 0x00000005040d72a4 */ /* 0x000fe4000f8e020d */
[----:B------:R-:W-:-:S02]  /*0fb0*/  ULOP3.LUT UR15, UR16, UR15, URZ, 0xc0, !UPT ;  /* 0x0000000f100f7292 */ /* 0x000fc4000f8ec03f */
[----:B------:R-:W-:Y:S01]  /*0fc0*/  UIMAD UR4, UR6, UR20, UR23 ;  /* 0x00000014060472a4 */ /* 0x000fe2000f8e0217 */
[----:B------:R-:W-:Y:S01]  /*0fd0*/  ULDC UR5, c[0x0][0x610] ;  /* 0x0001840000057ab9 */ /* 0x000fe20000000800 */
[----:B------:R-:W-:Y:S02]  /*0fe0*/  UISETP.NE.AND UP0, UPT, UR39, URZ, UPT ;  /* 0x0000003f2700728c */ /* 0x000fe4000bf05270 */
[----:B------:R-:W-:Y:S02]  /*0ff0*/  UIMAD UR12, UR13, UR5, UR12 ;  /* 0x000000050d0c72a4 */ /* 0x000fe4000f8e020c */
[----:B------:R-:W-:-:S04]  /*1000*/  UIMAD UR4, UR4, UR17, UR15 ;  /* 0x00000011040472a4 */ /* 0x000fc8000f8e020f */
[----:B------:R-:W-:Y:S02]  /*1010*/  USEL UR43, UR4, UR12, !UP0 ;  /* 0x0000000c042b7287 */ /* 0x000fe4000c000000 */
[----:B------:R-:W-:-:S12]  /*1020*/  USEL UR44, UR12, UR4, !UP0 ;  /* 0x000000040c2c7287 */ /* 0x000fd8000c000000 */
.L_x_8:
[----:B------:R-:W-:-:S08]  /*1030*/  NOP ;  /* 0x0000000000007918 */ /* 0x000fd00000000000 */
[----:B------:R-:W1:Y:S02]  /*1040*/  USETMAXREG.TRY_ALLOC.CTAPOOL UP0, 0xf0 ;  /* 0x000000f0000079c8 */ /* 0x000e640008000600 */
[----:B-1----:R-:W-:-:S13]  /*1050*/  PLOP3.LUT P0, PT, PT, PT, UP0, 0x80, 0x0 ;  /* 0x000000000000781c */ /* 0x002fda0003f0f008 */
[----:B------:R-:W-:Y:S05]  /*1060*/  @!P0 BRA `(.L_x_8) ;  /* 0xfffffffc00f08947 */ /* 0x000fea000383ffff */
[----:B------:R-:W-:Y:S01]  /*1070*/  ULDC.64 UR4, c[0x0][0x598] ;  /* 0x0001660000047ab9 */ /* 0x000fe20000000a00 */
[----:B------:R-:W-:Y:S01]  /*1080*/  ULDC.64 UR48, c[0x0][0x208] ;  /* 0x0000820000307ab9 */ /* 0x000fe20000000a00 */
[----:B------:R-:W-:-:S04]  /*1090*/  ISETP.NE.U32.AND P0, PT, RZ, UR4, PT ;  /* 0x00000004ff007c0c */ /* 0x000fc8000bf05070 */
[----:B------:R-:W-:-:S13]  /*10a0*/  ISETP.NE.AND.EX P0, PT, RZ, UR5, PT, P0 ;  /* 0x00000005ff007c0c */ /* 0x000fda000bf05300 */
[----:B------:R-:W-:Y:S05]  /*10b0*/  @!P0 BRA `(.L_x_11) ;  /* 0x00000000001c8947 */ /* 0x000fea0003800000 */
[----:B------:R-:W1:Y:S02]  /*10c0*/  LDC.64 R2, c[0x0][0x598] ;  /* 0x00016600ff027b82 */ /* 0x000e640000000a00 */
[----:B-1----:R-:W2:Y:S02]  /*10d0*/  LDG.E.64 R2, desc[UR48][R2.64] ;  /* 0x0000003002027981 */ /* 0x002ea4000c1e1b00 */
[----:B--2---:R-:W-:-:S04]  /*10e0*/  ISETP.NE.U32.AND P0, PT, R2, RZ, PT ;  /* 0x000000ff0200720c */ /* 0x004fc80003f05070 */
[----:B------:R-:W-:-:S13]  /*10f0*/  ISETP.NE.AND.EX P0, PT, R3, RZ, PT, P0 ;  /* 0x000000ff0300720c */ /* 0x000fda0003f05300 */
[----:B------:R-:W-:Y:S05]  /*1100*/  @!P0 BRA `(.L_x_11) ;  /* 0x0000000000088947 */ /* 0x000fea0003800000 */
[----:B------:R1:W5:Y:S01]  /*1110*/  LD.E R2, desc[UR48][R2.64] ;  /* 0x0000003002027980 */ /* 0x000362000c101900 */
[----:B------:R-:W-:Y:S05]  /*1120*/  BRA `(.L_x_12) ;  /* 0x0000000000247947 */ /* 0x000fea0003800000 */
.L_x_11:
[----:B------:R-:W-:Y:S02]  /*1130*/  ULDC.64 UR4, c[0x0][0x588] ;  /* 0x0001620000047ab9 */ /* 0x000fe40000000a00 */
[----:B------:R-:W-:-:S04]  /*1140*/  ISETP.NE.U32.AND P0, PT, RZ, UR4, PT ;  /* 0x00000004ff007c0c */ /* 0x000fc8000bf05070 */
[----:B------:R-:W-:-:S13]  /*1150*/  ISETP.NE.AND.EX P0, PT, RZ, UR5, PT, P0 ;  /* 0x00000005ff007c0c */ /* 0x000fda000bf05300 */
[----:B------:R-:W-:Y:S05]  /*1160*/  @!P0 BRA `(.L_x_13) ;  /* 0x00000000000c8947 */ /* 0x000fea0003800000 */
[----:B------:R-:W1:Y:S02]  /*1170*/  LDC.64 R2, c[0x0][0x588] ;  /* 0x00016200ff027b82 */ /* 0x000e640000000a00 */
[----:B-1----:R2:W5:Y:S01]  /*1180*/  LDG.E R2, desc[UR48][R2.64] ;  /* 0x0000003002027981 */ /* 0x002562000c1e1900 */
[----:B------:R-:W-:Y:S05]  /*1190*/  BRA `(.L_x_12) ;  /* 0x0000000000087947 */ /* 0x000fea0003800000 */
.L_x_13:
[----:B------:R-:W-:Y:S02]  /*11a0*/  ULDC UR4, c[0x0][0x580] ;  /* 0x0001600000047ab9 */ /* 0x000fe40000000800 */
[----:B------:R-:W-:-:S07]  /*11b0*/  IMAD.U32 R2, RZ, RZ, UR4 ;  /* 0x00000004ff027e24 */ /* 0x000fce000f8e00ff */
.L_x_12:
[----:B------:R-:W-:Y:S02]  /*11c0*/  ULDC.64 UR4, c[0x0][0x5a0] ;  /* 0x0001680000047ab9 */ /* 0x000fe40000000a00 */
[----:B------:R-:W-:-:S04]  /*11d0*/  ISETP.NE.U32.AND P0, PT, RZ, UR4, PT ;  /* 0x00000004ff007c0c */ /* 0x000fc8000bf05070 */
[----:B------:R-:W-:-:S13]  /*11e0*/  ISETP.NE.AND.EX P0, PT, RZ, UR5, PT, P0 ;  /* 0x00000005ff007c0c */ /* 0x000fda000bf05300 */
[----:B------:R-:W-:Y:S05]  /*11f0*/  @!P0 BRA `(.L_x_14) ;  /* 0x00000000001c8947 */ /* 0x000fea0003800000 */
[----:B------:R-:W3:Y:S02]  /*1200*/  LDC.64 R4, c[0x0][0x5a0] ;  /* 0x00016800ff047b82 */ /* 0x000ee40000000a00 */
[----:B---3--:R-:W3:Y:S02]  /*1210*/  LDG.E.64 R4, desc[UR48][R4.64] ;  /* 0x0000003004047981 */ /* 0x008ee4000c1e1b00 */
[----:B---3--:R-:W-:-:S04]  /*1220*/  ISETP.NE.U32.AND P0, PT, R4, RZ, PT ;  /* 0x000000ff0400720c */ /* 0x008fc80003f05070 */
[----:B------:R-:W-:-:S13]  /*1230*/  ISETP.NE.AND.EX P0, PT, R5, RZ, PT, P0 ;  /* 0x000000ff0500720c */ /* 0x000fda0003f05300 */
[----:B------:R-:W-:Y:S05]  /*1240*/  @!P0 BRA `(.L_x_14) ;  /* 0x0000000000088947 */ /* 0x000fea0003800000 */
[----:B------:R3:W5:Y:S01]  /*1250*/  LD.E R16, desc[UR48][R4.64] ;  /* 0x0000003004107980 */ /* 0x000762000c101900 */
[----:B------:R-:W-:Y:S05]  /*1260*/  BRA `(.L_x_15) ;  /* 0x0000000000247947 */ /* 0x000fea0003800000 */
.L_x_14:
[----:B------:R-:W-:Y:S02]  /*1270*/  ULDC.64 UR4, c[0x0][0x590] ;  /* 0x0001640000047ab9 */ /* 0x000fe40000000a00 */
[----:B------:R-:W-:-:S04]  /*1280*/  ISETP.NE.U32.AND P0, PT, RZ, UR4, PT ;  /* 0x00000004ff007c0c */ /* 0x000fc8000bf05070 */
[----:B------:R-:W-:-:S13]  /*1290*/  ISETP.NE.AND.EX P0, PT, RZ, UR5, PT, P0 ;  /* 0x00000005ff007c0c */ /* 0x000fda000bf05300 */
[----:B------:R-:W-:Y:S05]  /*12a0*/  @!P0 BRA `(.L_x_16) ;  /* 0x00000000000c8947 */ /* 0x000fea0003800000 */
[----:B------:R-:W3:Y:S02]  /*12b0*/  LDC.64 R16, c[0x0][0x590] ;  /* 0x00016400ff107b82 */ /* 0x000ee40000000a00 */
[----:B---3--:R4:W5:Y:S01]  /*12c0*/  LDG.E R16, desc[UR48][R16.64] ;  /* 0x0000003010107981 */ /* 0x008962000c1e1900 */
[----:B------:R-:W-:Y:S05]  /*12d0*/  BRA `(.L_x_15) ;  /* 0x0000000000087947 */ /* 0x000fea0003800000 */
.L_x_16:
[----:B------:R-:W-:Y:S02]  /*12e0*/  ULDC UR4, c[0x0][0x584] ;  /* 0x0001610000047ab9 */ /* 0x000fe40000000800 */
[----:B------:R-:W-:-:S07]  /*12f0*/  IMAD.U32 R16, RZ, RZ, UR4 ;  /* 0x00000004ff107e24 */ /* 0x000fce000f8e00ff */
.L_x_15:
[----:B------:R-:W-:-:S13]  /*1300*/  LOP3.LUT P0, RZ, R0, 0xff, RZ, 0xc0, !PT ;  /* 0x000000ff00ff7812 */ /* 0x000fda000780c0ff */
[----:B------:R-:W-:Y:S05]  /*1310*/  @!P0 EXIT ;  /* 0x000000000000894d */ /* 0x000fea0003800000 */
[----:B------:R-:W-:Y:S01]  /*1320*/  ULDC UR4, c[0x0][0x28c] ;  /* 0x0000a30000047ab9 */ /* 0x000fe20000000800 */
[----:B------:R-:W-:Y:S01]  /*1330*/  UMOV UR36, URZ ;  /* 0x0000003f00247c82 */ /* 0x000fe20008000000 */
[----:B------:R-:W-:Y:S01]  /*1340*/  UIADD3 UR4, UR4, 0x3f, URZ ;  /* 0x0000003f04047890 */ /* 0x000fe2000fffe03f */
[----:B------:R-:W-:-:S03]  /*1350*/  UMOV UR37, URZ ;  /* 0x0000003f00257c82 */ /* 0x000fc60008000000 */
[----:B------:R-:W-:-:S04]  /*1360*/  USHF.R.S32.HI UR5, URZ, 0x1f, UR4 ;  /* 0x0000001f3f057899 */ /* 0x000fc80008011404 */
[----:B------:R-:W-:-:S04]  /*1370*/  ULEA.HI UR5, UR5, UR4, URZ, 0x6 ;  /* 0x0000000405057291 */ /* 0x000fc8000f8f303f */
[----:B------:R-:W-:-:S12]  /*1380*/  USHF.R.S32.HI UR40, URZ, 0x6, UR5 ;  /* 0x000000063f287899 */ /* 0x000fd80008011405 */
.L_x_480:
[----:B------:R-:W0:Y:S01]  /*1390*/  S2R R0, SR_TID.X ;  /* 0x0000000000007919 */ /* 0x000e220000002100 */
[----:B-1----:R-:W1:Y:S01]  /*13a0*/  S2UR UR6, SR_CgaCtaId ;  /* 0x00000000000679c3 */ /* 0x002e620000008800 */
[----:B------:R-:W-:Y:S02]  /*13b0*/  UMOV UR41, 0x400 ;  /* 0x0000040000297882 */ /* 0x000fe40000000000 */
[----:B-1----:R-:W-:Y:S01]  /*13c0*/  ULEA UR41, UR6, UR41, 0x18 ;  /* 0x0000002906297291 */ /* 0x002fe2000f8ec03f */
[----:B0-----:R-:W-:-:S04]  /*13d0*/  LOP3.LUT R0, R0, 0x80, RZ, 0xc0, !PT ;  /* 0x0000008000007812 */ /* 0x001fc800078ec0ff */
[----:B------:R-:W-:-:S06]  /*13e0*/  SHF.R.U32.HI R0, RZ, 0x7, R0 ;  /* 0x00000007ff007819 */ /* 0x000fcc0000011600 */
[----:B------:R-:W0:Y:S02]  /*13f0*/  SHFL.IDX PT, R0, R0, RZ, 0x1f ;  /* 0x00001fff00007589 */ /* 0x000e2400000e0000 */
[----:B0-----:R-:W-:-:S13]  /*1400*/  R2UR UR4, R0 ;  /* 0x00000000000472ca */ /* 0x001fda00000e0000 */
[----:B------:R-:W-:-:S04]  /*1410*/  ULEA.HI UR5, UR4, UR4, URZ, 0x1 ;  /* 0x0000000404057291 */ /* 0x000fc8000f8f083f */
[----:B------:R-:W-:-:S04]  /*1420*/  ULOP3.LUT UR5, UR5, 0x7fffe, URZ, 0xc0, !UPT ;  /* 0x0007fffe05057892 */ /* 0x000fc8000f8ec03f */
[----:B------:R-:W-:-:S03]  /*1430*/  UIADD3 UR5, UR4, -UR5, URZ ;  /* 0x8000000504057290 */ /* 0x000fc6000fffe03f */
[----:B------:R-:W-:Y:S01]  /*1440*/  ULDC UR4, c[0x0][0x28c] ;  /* 0x0000a30000047ab9 */ /* 0x000fe20000000800 */
[----:B------:R-:W-:Y:S01]  /*1450*/  ULEA UR5, UR5, UR41, 0xd ;  /* 0x0000002905057291 */ /* 0x000fe2000f8e683f */
[----:B------:R-:W-:-:S03]  /*1460*/  ISETP.LT.AND P0, PT, RZ, UR4, PT ;  /* 0x00000004ff007c0c */ /* 0x000fc6000bf01270 */
[----:B------:R-:W-:-:S04]  /*1470*/  UIADD3 UR5, UR5, 0x100, URZ ;  /* 0x0000010005057890 */ /* 0x000fc8000fffe03f */
[----:B------:R-:W-:-:S04]  /*1480*/  USHF.R.U32.HI UR5, URZ, 0x4, UR5 ;  /* 0x000000043f057899 */ /* 0x000fc80008011605 */
[----:B------:R-:W-:Y:S02]  /*1490*/  ULOP3.LUT UR45, UR5, 0x3fff, URZ, 0xc0, !UPT ;  /* 0x00003fff052d7892 */ /* 0x000fe4000f8ec03f */
[----:B---345:R-:W-:Y:S10]  /*14a0*/  @P0 BRA `(.L_x_17) ;  /* 0x0000000000400947 */ /* 0x038ff40003800000 */
[----:B------:R-:W-:Y:S01]  /*14b0*/  MOV R0, 0x0 ;  /* 0x0000000000007802 */ /* 0x000fe20000000f00 */
[----:B------:R-:W-:Y:S01]  /*14c0*/  ULDC.64 UR4, c[0x4][0x68] ;  /* 0x01001a0000047ab9 */ /* 0x000fe20000000a00 */
[----:B------:R-:W-:Y:S01]  /*14d0*/  ULDC.64 UR6, c[0x4][0x8] ;  /* 0x0100020000067ab9 */ /* 0x000fe20000000a00 */
[----:B---3--:R-:W-:Y:S01]  /*14e0*/  IMAD.U32 R4, RZ, RZ, UR4 ;  /* 0x00000004ff047e24 */ /* 0x008fe2000f8e00ff */
[----:B------:R0:W1:Y:S01]  /*14f0*/  LDC.64 R14, c[0x4][R0] ;  /* 0x01000000000e7b82 */ /* 0x0000620000000a00 */
[----:B------:R-:W-:Y:S01]  /*1500*/  IMAD.U32 R5, RZ, RZ, UR5 ;  /* 0x00000005ff057e24 */ /* 0x000fe2000f8e00ff */
[----:B------:R-:W-:Y:S01]  /*1510*/  ULDC.64 UR4, c[0x4][0x70] ;  /* 0x01001c0000047ab9 */ /* 0x000fe20000000a00 */
[----:B------:R-:W-:Y:S02]  /*1520*/  IMAD.U32 R10, RZ, RZ, UR6 ;  /* 0x00000006ff0a7e24 */ /* 0x000fe4000f8e00ff */
[----:B------:R-:W-:Y:S02]  /*1530*/  IMAD.U32 R6, RZ, RZ, UR4 ;  /* 0x00000004ff067e24 */ /* 0x000fe4000f8e00ff */
[----:B------:R-:W-:-:S02]  /*1540*/  IMAD.U32 R7, RZ, RZ, UR5 ;  /* 0x00000005ff077e24 */ /* 0x000fc4000f8e00ff */
[----:B------:R-:W-:Y:S02]  /*1550*/  IMAD.U32 R11, RZ, RZ, UR7 ;  /* 0x00000007ff0b7e24 */ /* 0x000fe4000f8e00ff */
[----:B------:R-:W-:Y:S02]  /*1560*/  IMAD.MOV.U32 R8, RZ, RZ, 0x1e1 ;  /* 0x000001e1ff087424 */ /* 0x000fe400078e00ff */
[----:B------:R-:W-:Y:S02]  /*1570*/  IMAD.MOV.U32 R12, RZ, RZ, 0x1 ;  /* 0x00000001ff0c7424 */ /* 0x000fe400078e00ff */
[----:B0-----:R-:W-:-:S07]  /*1580*/  IMAD.MOV.U32 R13, RZ, RZ, RZ ;  /* 0x000000ffff0d7224 */ /* 0x001fce00078e00ff */
[----:B------:R-:W-:-:S07]  /*1590*/  LEPC R20, `(.L_x_17) ;  /* 0x000000001014794e */ /* 0x000fce0000000000 */
[----:B-12-45:R-:W-:Y:S05]  /*15a0*/  CALL.ABS.NOINC R14 ;  /* 0x000000000e007343 */ /* 0x036fea0003c00000 */
.L_x_17:
[----:B------:R-:W-:-:S06]  /*15b0*/  ULOP3.LUT UR4, UR38, 0x1, URZ, 0xfc, !UPT ;  /* 0x0000000126047892 */ /* 0x000fcc000f8efc3f */
[----:B------:R-:W-:-:S05]  /*15c0*/  IMAD.U32 R0, RZ, RZ, UR4 ;  /* 0x00000004ff007e24 */ /* 0x000fca000f8e00ff */
[----:B------:R-:W-:-:S13]  /*15d0*/  ISETP.NE.AND P0, PT, R0, 0x3, PT ;  /* 0x000000030000780c */ /* 0x000fda0003f05270 */
[----:B------:R-:W-:Y:S05]  /*15e0*/  @!P0 BRA `(.L_x_18) ;  /* 0x0000000000048947 */ /* 0x000fea0003800000 */
[----:B------:R-:W-:Y:S01]  /*15f0*/  BPT.TRAP 0x1 ;  /* 0x000000040000795c */ /* 0x000fe20000300000 */
.L_x_18:
[----:B--2---:R-:W-:Y:S02]  /*1600*/  IMAD.U32 R3, RZ, RZ, UR37 ;  /* 0x00000025ff037e24 */ /* 0x004fe4000f8e00ff */
[----:B------:R-:W-:-:S03]  /*1610*/  IMAD.U32 R0, RZ, RZ, UR36 ;  /* 0x00000024ff007e24 */ /* 0x000fc6000f8e00ff */
[----:B------:R-:W-:Y:S02]  /*1620*/  LEA R3, R3, UR41, 0x3 ;  /* 0x0000002903037c11 */ /* 0x000fe4000f8e18ff */
[----:B------:R-:W-:-:S04]  /*1630*/  SHF.L.U32 R0, R0, 0x1f, RZ ;  /* 0x0000001f00007819 */ /* 0x000fc800000006ff */
[----:B------:R0:W1:Y:S01]  /*1640*/  SYNCS.PHASECHK.TRANS64.TRYWAIT P1, [R3+URZ], R0 ;  /* 0x00000000030075a7 */ /* 0x000062000802017f */
[----:B------:R-:W-:Y:S05]  /*1650*/  @!P0 BRA `(.L_x_19) ;  /* 0x0000000000048947 */ /* 0x000fea0003800000 */
[----:B------:R-:W-:Y:S01]  /*1660*/  BPT.TRAP 0x1 ;  /* 0x000000040000795c */ /* 0x000fe20000300000 */
.L_x_19:
[----:B-1----:R-:W-:Y:S05]  /*1670*/  @P1 BRA `(.L_x_20) ;  /* 0x0000000000081947 */ /* 0x002fea0003800000 */
[----:B------:R-:W1:Y:S02]  /*1680*/  SYNCS.PHASECHK.TRANS64.TRYWAIT P1, [R3+URZ], R0 ;  /* 0x00000000030075a7 */ /* 0x000e64000802017f */
[----:B-1----:R-:W-:Y:S05]  /*1690*/  @!P1 BRA `(.L_x_21) ;  /* 0x0000014000109947 */ /* 0x002fea0003800000 */
.L_x_20:
[----:B------:R-:W-:-:S04]  /*16a0*/  UISETP.LT.AND UP0, UPT, UR40, 0x1, UPT ;  /* 0x000000012800788c */ /* 0x000fc8000bf01270 */
[----:B------:R-:W-:-:S06]  /*16b0*/  USEL UR4, UR40, 0x1, UP0 ;  /* 0x0000000128047887 */ /* 0x000fcc0008000000 */
[----:B01----:R-:W-:Y:S01]  /*16c0*/  IMAD.U32 R0, RZ, RZ, UR4 ;  /* 0x00000004ff007e24 */ /* 0x003fe2000f8e00ff */
[----:B------:R-:W-:Y:S05]  /*16d0*/  WARPSYNC.ALL ;  /* 0x0000000000007948 */ /* 0x000fea0003800000 */
[----:B------:R-:W-:-:S04]  /*16e0*/  IADD3 R0, -R0, UR40, RZ ;  /* 0x0000002800007c10 */ /* 0x000fc8000fffe1ff */
[----:B------:R-:W-:Y:S01]  /*16f0*/  ISETP.GE.AND P1, PT, R0, 0x1, PT ;  /* 0x000000010000780c */ /* 0x000fe20003f26270 */
[----:B------:R-:W-:Y:S01]  /*1700*/  UIADD3 UR4, UR41, 0x18100, URZ ;  /* 0x0001810029047890 */ /* 0x000fe2000fffe03f */
[----:B------:R-:W-:Y:S01]  /*1710*/  WARPGROUP.ARRIVE ;  /* 0x00000000000079c5 */ /* 0x000fe20000000000 */
[----:B------:R-:W-:Y:S02]  /*1720*/  ULOP3.LUT UR45, UR45, 0x10000, URZ, 0xfc, !UPT ;  /* 0x000100002d2d7892 */ /* 0x000fe4000f8efc3f */
[----:B------:R-:W-:Y:S02]  /*1730*/  USHF.R.U32.HI UR4, URZ, 0x4, UR4 ;  /* 0x000000043f047899 */ /* 0x000fe40008011604 */
[----:B------:R-:W-:Y:S02]  /*1740*/  ULEA UR47, UR37, UR45, 0xb ;  /* 0x0000002d252f7291 */ /* 0x000fe4000f8e583f */
[----:B------:R-:W-:Y:S01]  /*1750*/  ULOP3.LUT UR4, UR4, 0x3fff, URZ, 0xc0, !UPT ;  /* 0x00003fff04047892 */ /* 0x000fe2000f8ec03f */
[----:B------:R-:W-:Y:S01]  /*1760*/  UMOV UR21, 0x40000040 ;  /* 0x4000004000157882 */ /* 0x000fe20000000000 */
[----:B------:R-:W-:-:S02]  /*1770*/  UMOV UR23, 0x40000040 ;  /* 0x4000004000177882 */ /* 0x000fc40000000000 */
[----:B------:R-:W-:Y:S01]  /*1780*/  ULOP3.LUT UR46, UR4, 0x10000, URZ, 0xfc, !UPT ;  /* 0x00010000042e7892 */ /* 0x000fe2000f8efc3f */
[----:B------:R-:W-:Y:S01]  /*1790*/  UMOV UR20, UR47 ;  /* 0x0000002f00147c82 */ /* 0x000fe20008000000 */
[----:B------:R-:W-:Y:S02]  /*17a0*/  UMOV UR9, UR21 ;  /* 0x0000001500097c82 */ /* 0x000fe40008000000 */
[----:B------:R-:W-:Y:S01]  /*17b0*/  UIMAD UR50, UR37, 0x700, UR46 ;  /* 0x00000700253278a4 */ /* 0x000fe2000f8e022e */
[----:B------:R-:W-:Y:S01]  /*17c0*/  UMOV UR8, UR20 ;  /* 0x0000001400087c82 */ /* 0x000fe20008000000 */
[----:B------:R-:W-:Y:S02]  /*17d0*/  UMOV UR11, 0x40000040 ;  /* 0x40000040000b7882 */ /* 0x000fe40000000000 */
[----:B------:R-:W-:Y:S02]  /*17e0*/  UIADD3 UR10, UR50, 0x100, URZ ;  /* 0x00000100320a7890 */ /* 0x000fe4000fffe03f */
[----:B------:R-:W-:-:S02]  /*17f0*/  UIADD3 UR14, UR50, 0x200, URZ ;  /* 0x00000200320e7890 */ /* 0x000fc4000fffe03f */
[----:B------:R-:W-:Y:S01]  /*1800*/  UMOV UR22, UR50 ;  /* 0x0000003200167c82 */ /* 0x000fe20008000000 */
[----:B------:R-:W-:Y:S01]  /*1810*/  UMOV UR12, UR20 ;  /* 0x00000014000c7c82 */ /* 0x000fe20008000000 */
[----:B------:R-:W-:Y:S01]  /*1820*/  HGMMA.64x32x16.F32 R24, gdesc[UR20], RZ, !UPT, gsb0 ;  /* 0x00600000141879f0 */ /* 0x000fe2000c0008ff */
[----:B------:R-:W-:Y:S01]  /*1830*/  UMOV UR13, UR21 ;  /* 0x00000015000d7c82 */ /* 0x000fe20008000000 */
[----:B------:R-:W-:Y:S01]  /*1840*/  UMOV UR15, 0x40000040 ;  /* 0x40000040000f7882 */ /* 0x000fe20000000000 */
[----:B------:R-:W-:Y:S01]  /*1850*/  UIADD3 UR6, UR50, 0x300, URZ ;  /* 0x0000030032067890 */ /* 0x000fe2000fffe03f */
[----:B------:R-:W-:Y:S01]  /*1860*/  UMOV UR4, UR20 ;  /* 0x0000001400047c82 */ /* 0x000fe20008000000 */
        /* <DEDUP_REMOVED lines=10> */
[----:B------:R-:W-:-:S02]  /*1910*/  UIADD3 UR27, UR47, 0x2, URZ ;  /* 0x000000022f1b7890 */ /* 0x000fc4000fffe03f */
[----:B------:R-:W-:Y:S01]  /*1920*/  UIADD3 UR26, UR50, 0x600, URZ ;  /* 0x00000600321a7890 */ /* 0x000fe2000fffe03f */
[----:B------:R-:W-:Y:S01]  /*1930*/  UMOV UR24, UR20 ;  /* 0x0000001400187c82 */ /* 0x000fe20008000000 */
[----:B------:R-:W-:Y:S01]  /*1940*/  UMOV UR25, UR21 ;  /* 0x0000001500197c82 */ /* 0x000fe20008000000 */
[----:B------:R-:W-:Y:S01]  /*1950*/  UIADD3 UR28, UR47, 0x400, URZ ;  /* 0x000004002f1c7890 */ /* 0x000fe2000fffe03f */
[----:B------:R-:W-:-:S03]  /*1960*/  UMOV UR29, 0x40000040 ;  /* 0x40000040001d7882 */ /* 0x000fc60000000000 */
[----:B------:R-:W-:Y:S01]  /*1970*/  UMOV UR30, UR26 ;  /* 0x0000001a001e7c82 */ /* 0x000fe20008000000 */
[----:B------:R-:W-:Y:S02]  /*1980*/  UMOV UR21, UR29 ;  /* 0x0000001d00157c82 */ /* 0x000fe40008000000 */
[----:B------:R-:W-:Y:S01]  /*1990*/  UMOV UR20, UR28 ;  /* 0x0000001c00147c82 */ /* 0x000fe20008000000 */
[----:B------:R-:W-:Y:S02]  /*19a0*/  WARPGROUP.DEPBAR.LE gsb0, 0x0 ;  /* 0x00008000000079c5 */ /* 0x000fe40000010000 */
[----:B------:R-:W-:Y:S01]  /*19b0*/  WARPGROUP.ARRIVE ;  /* 0x00000000000079c5 */ /* 0x000fe20000000000 */
[----:B------:R-:W-:Y:S02]  /*19c0*/  IMAD.MOV.U32 R20, RZ, RZ, R24 ;  /* 0x000000ffff147224 */ /* 0x000fe400078e0018 */
[----:B------:R-:W-:Y:S02]  /*19d0*/  IMAD.MOV.U32 R19, RZ, RZ, R25 ;  /* 0x000000ffff137224 */ /* 0x000fe400078e0019 */
[----:B------:R-:W-:Y:S01]  /*19e0*/  IMAD.MOV.U32 R18, RZ, RZ, R26 ;  /* 0x000000ffff127224 */ /* 0x000fe200078e001a */
[----:B------:R-:W-:Y:S01]  /*19f0*/  HGMMA.64x32x16.F32 R200, gdesc[UR8], RZ, !UPT, gsb0 ;  /* 0x0060000008c879f0 */ /* 0x000fe2000c0008ff */
[----:B------:R-:W-:Y:S01]  /*1a00*/  UMOV UR8, UR27 ;  /* 0x0000001b00087c82 */ /* 0x000fe20008000000 */
[----:B------:R-:W-:Y:S01]  /*1a10*/  UMOV UR27, 0x40000040 ;  /* 0x40000040001b7882 */ /* 0x000fe20000000000 */
[----:B------:R-:W-:Y:S01]  /*1a20*/  IMAD.MOV.U32 R15, RZ, RZ, R27 ;  /* 0x000000ffff0f7224 */ /* 0x000fe200078e001b */
[----:B------:R-:W-:Y:S01]  /*1a30*/  UMOV UR31, UR27 ;  /* 0x0000001b001f7c82 */ /* 0x000fe20008000000 */
[----:B------:R-:W-:Y:S01]  /*1a40*/  IMAD.MOV.U32 R14, RZ, RZ, R28 ;  /* 0x000000ffff0e7224 */ /* 0x000fe200078e001c */
[----:B------:R-:W-:Y:S01]  /*1a50*/  UMOV UR9, 0x40000040 ;  /* 0x4000004000097882 */ /* 0x000fe20000000000 */
[----:B------:R-:W-:-:S02]  /*1a60*/  IMAD.MOV.U32 R13, RZ, RZ, R29 ;  /* 0x000000ffff0d7224 */ /* 0x000fc400078e001d */
[----:B------:R-:W-:Y:S02]  /*1a70*/  IMAD.MOV.U32 R12, RZ, RZ, R30 ;  /* 0x000000ffff0c7224 */ /* 0x000fe400078e001e */
[----:B------:R-:W-:Y:S02]  /*1a80*/  IMAD.MOV.U32 R11, RZ, RZ, R31 ;  /* 0x000000ffff0b7224 */ /* 0x000fe400078e001f */
[----:B------:R-:W-:Y:S02]  /*1a90*/  IMAD.MOV.U32 R10, RZ, RZ, R32 ;  /* 0x000000ffff0a7224 */ /* 0x000fe400078e0020 */
[----:B------:R-:W-:Y:S02]  /*1aa0*/  IMAD.MOV.U32 R9, RZ, RZ, R33 ;  /* 0x000000ffff097224 */ /* 0x000fe400078e0021 */
[----:B------:R-:W-:Y:S02]  /*1ab0*/  IMAD.MOV.U32 R8, RZ, RZ, R34 ;  /* 0x000000ffff087224 */ /* 0x000fe400078e0022 */
[----:B------:R-:W-:-:S02]  /*1ac0*/  IMAD.MOV.U32 R7, RZ, RZ, R35 ;  /* 0x000000ffff077224 */ /* 0x000fc400078e0023 */
[----:B------:R-:W-:Y:S02]  /*1ad0*/  IMAD.MOV.U32 R6, RZ, RZ, R36 ;  /* 0x000000ffff067224 */ /* 0x000fe400078e0024 */
[----:B---3--:R-:W-:Y:S02]  /*1ae0*/  IMAD.MOV.U32 R5, RZ, RZ, R37 ;  /* 0x000000ffff057224 */ /* 0x008fe400078e0025 */
[----:B------:R-:W-:Y:S02]  /*1af0*/  IMAD.MOV.U32 R4, RZ, RZ, R38 ;  /* 0x000000ffff047224 */ /* 0x000fe400078e0026 */
[----:B------:R-:W-:Y:S01]  /*1b00*/  IMAD.MOV.U32 R3, RZ, RZ, R39 ;  /* 0x000000ffff037224 */ /* 0x000fe200078e0027 */
[----:B------:R-:W-:Y:S02]  /*1b10*/  WARPGROUP.DEPBAR.LE gsb0, 0x0 ;  /* 0x00008000000079c5 */ /* 0x000fe40000010000 */
[----:B------:R-:W-:Y:S01]  /*1b20*/  WARPGROUP.ARRIVE ;  /* 0x00000000000079c5 */ /* 0x000fe20000000000 */
[----:B------:R0:W-:Y:S04]  /*1b30*/  STL.64 [R1+0x110], R214 ;  /* 0x000110d601007387 */ /* 0x0001e80000100a00 */
[----:B------:R1:W-:Y:S01]  /*1b40*/  STL.64 [R1+0x108], R212 ;  /* 0x000108d401007387 */ /* 0x0003e20000100a00 */
[----:B------:R-:W-:Y:S01]  /*1b50*/  HGMMA.64x32x16.F32 R168, gdesc[UR12], RZ, !UPT, gsb0 ;  /* 0x006000000ca879f0 */ /* 0x000fe2000c0008ff */
[----:B------:R-:W-:Y:S01]  /*1b60*/  UMOV UR12, UR28 ;  /* 0x0000001c000c7c82 */ /* 0x000fe20008000000 */
[----:B------:R-:W-:Y:S01]  /*1b70*/  UMOV UR13, UR29 ;  /* 0x0000001d000d7c82 */ /* 0x000fe20008000000 */
[----:B------:R2:W-:Y:S04]  /*1b80*/  STL.64 [R1+0x100], R210 ;  /* 0x000100d201007387 */ /* 0x0005e80000100a00 */
[----:B------:R3:W-:Y:S01]  /*1b90*/  STL.64 [R1+0xf8], R208 ;  /* 0x0000f8d001007387 */ /* 0x0007e20000100a00 */
[----:B0-----:R-:W-:-:S02]  /*1ba0*/  IMAD.MOV.U32 R214, RZ, RZ, R4 ;  /* 0x000000ffffd67224 */ /* 0x001fc400078e0004 */
[----:B------:R-:W-:Y:S01]  /*1bb0*/  IMAD.MOV.U32 R215, RZ, RZ, R3 ;  /* 0x000000ffffd77224 */ /* 0x000fe200078e0003 */
[----:B------:R0:W-:Y:S01]  /*1bc0*/  STL.64 [R1+0xf0], R206 ;  /* 0x0000f0ce01007387 */ /* 0x0001e20000100a00 */
[----:B-1----:R-:W-:Y:S02]  /*1bd0*/  IMAD.MOV.U32 R212, RZ, RZ, R6 ;  /* 0x000000ffffd47224 */ /* 0x002fe400078e0006 */
[----:B------:R-:W-:Y:S01]  /*1be0*/  IMAD.MOV.U32 R213, RZ, RZ, R5 ;  /* 0x000000ffffd57224 */ /* 0x000fe200078e0005 */
[----:B------:R1:W-:Y:S01]  /*1bf0*/  STL.64 [R1+0xe8], R204 ;  /* 0x0000e8cc01007387 */ /* 0x0003e20000100a00 */
[----:B--2---:R-:W-:Y:S02]  /*1c00*/  IMAD.MOV.U32 R210, RZ, RZ, R8 ;  /* 0x000000ffffd27224 */ /* 0x004fe400078e0008 */
[----:B------:R-:W-:Y:S01]  /*1c10*/  IMAD.MOV.U32 R211, RZ, RZ, R7 ;  /* 0x000000ffffd37224 */ /* 0x000fe200078e0007 */
[----:B------:R2:W-:Y:S01]  /*1c20*/  STL.64 [R1+0xe0], R202 ;  /* 0x0000e0ca01007387 */ /* 0x0005e20000100a00 */
[----:B---3--:R-:W-:-:S02]  /*1c30*/  IMAD.MOV.U32 R208, RZ, RZ, R10 ;  /* 0x000000ffffd07224 */ /* 0x008fc400078e000a */
[----:B------:R-:W-:Y:S01]  /*1c40*/  IMAD.MOV.U32 R209, RZ, RZ, R9 ;  /* 0x000000ffffd17224 */ /* 0x000fe200078e0009 */
[----:B------:R3:W-:Y:S01]  /*1c50*/  STL.64 [R1+0xd8], R200 ;  /* 0x0000d8c801007387 */ /* 0x0007e20000100a00 */
[----:B0-----:R-:W-:Y:S02]  /*1c60*/  IMAD.MOV.U32 R206, RZ, RZ, R12 ;  /* 0x000000ffffce7224 */ /* 0x001fe400078e000c */
[----:B------:R-:W-:Y:S02]  /*1c70*/  IMAD.MOV.U32 R207, RZ, RZ, R11 ;  /* 0x000000ffffcf7224 */ /* 0x000fe400078e000b */
[----:B-1----:R-:W-:Y:S02]  /*1c80*/  IMAD.MOV.U32 R204, RZ, RZ, R14 ;  /* 0x000000ffffcc7224 */ /* 0x002fe400078e000e */
[----:B------:R-:W-:Y:S02]  /*1c90*/  IMAD.MOV.U32 R205, RZ, RZ, R13 ;  /* 0x000000ffffcd7224 */ /* 0x000fe400078e000d */
[----:B--2---:R-:W-:-:S02]  /*1ca0*/  IMAD.MOV.U32 R202, RZ, RZ, R18 ;  /* 0x000000ffffca7224 */ /* 0x004fc400078e0012 */
[----:B------:R-:W-:Y:S02]  /*1cb0*/  IMAD.MOV.U32 R203, RZ, RZ, R15 ;  /* 0x000000ffffcb7224 */ /* 0x000fe400078e000f */
[----:B---3--:R-:W-:Y:S02]  /*1cc0*/  IMAD.MOV.U32 R200, RZ, RZ, R20 ;  /* 0x000000ffffc87224 */ /* 0x008fe400078e0014 */
[----:B------:R-:W-:Y:S01]  /*1cd0*/  IMAD.MOV.U32 R201, RZ, RZ, R19 ;  /* 0x000000ffffc97224 */ /* 0x000fe200078e0013 */
[----:B------:R-:W-:Y:S02]  /*1ce0*/  WARPGROUP.DEPBAR.LE gsb0, 0x0 ;  /* 0x00008000000079c5 */ /* 0x000fe40000010000 */
[----:B------:R-:W-:-:S06]  /*1cf0*/  WARPGROUP.ARRIVE ;  /* 0x00000000000079c5 */ /* 0x000fcc0000000000 */
[----:B------:R-:W-:Y:S01]  /*1d00*/  HGMMA.64x32x16.F32 R136, gdesc[UR4], RZ, !UPT, gsb0 ;  /* 0x00600000048879f0 */ /* 0x000fe2000c0008ff */
[----:B------:R-:W-:Y:S01]  /*1d10*/  UMOV UR4, UR28 ;  /* 0x0000001c00047c82 */ /* 0x000fe20008000000 */
[----:B------:R-:W-:Y:S01]  /*1d20*/  UMOV UR5, UR29 ;  /* 0x0000001d00057c82 */ /* 0x000fe20008000000 */
        /* <DEDUP_REMOVED lines=13> */
[----:B------:R-:W-:Y:S01]  /*1e00*/  UIADD3 UR26, UR50, 0x202, URZ ;  /* 0x00000202321a7890 */ /* 0x000fe2000fffe03f */
[----:B------:R-:W-:Y:S01]  /*1e10*/  UMOV UR24, UR8 ;  /* 0x0000000800187c82 */ /* 0x000fe20008000000 */
[----:B------:R-:W-:Y:S01]  /*1e20*/  UMOV UR25, UR9 ;  /* 0x0000000900197c82 */ /* 0x000fe20008000000 */
[----:B------:R-:W-:Y:S02]  /*1e30*/  WARPGROUP.DEPBAR.LE gsb0, 0x0 ;  /* 0x00008000000079c5 */ /* 0x000fe40000010000 */
[----:B------:R-:W-:-:S06]  /*1e40*/  WARPGROUP.ARRIVE ;  /* 0x00000000000079c5 */ /* 0x000fcc0000000000 */
[----:B------:R-:W-:Y:S01]  /*1e50*/  HGMMA.64x32x16.F32 R24, gdesc[UR28], RZ, !UPT, gsb0 ;  /* 0x006000001c1879f0 */ /* 0x000fe2000c0008ff */
[----:B------:R-:W-:Y:S01]  /*1e60*/  UMOV UR30, UR10 ;  /* 0x0000000a001e7c82 */ /* 0x000fe20008000000 */
[----:B------:R-:W-:Y:S01]  /*1e70*/  UMOV UR31, UR11 ;  /* 0x0000000b001f7c82 */ /* 0x000fe20008000000 */
[----:B------:R-:W-:Y:S01]  /*1e80*/  UMOV UR11, 0x40000040 ;  /* 0x40000040000b7882 */ /* 0x000fe20000000000 */
[----:B------:R-:W-:Y:S02]  /*1e90*/  WARPGROUP.DEPBAR.LE gsb0, 0x0 ;  /* 0x00008000000079c5 */ /* 0x000fe40000010000 */
[----:B------:R-:W-:-:S06]  /*1ea0*/  WARPGROUP.ARRIVE ;  /* 0x00000000000079c5 */ /* 0x000fcc0000000000 */
[----:B------:R-:W-:Y:S01]  /*1eb0*/  HGMMA.64x32x16.F32 R56, gdesc[UR32], RZ, !UPT, gsb0 ;  /* 0x00600000203879f0 */ /* 0x000fe2000c0008ff */
[----:B------:R-:W-:Y:S01]  /*1ec0*/  UMOV UR27, 0x40000040 ;  /* 0x40000040001b7882 */ /* 0x000fe20000000000 */
        /* <DEDUP_REMOVED lines=11> */
[----:B------:R-:W-:Y:S01]  /*1f80*/  UIADD3 UR6, UR50, 0x2, URZ ;  /* 0x0000000232067890 */ /* 0x000fe2000fffe03f */
[----:B------:R-:W-:Y:S01]  /*1f90*/  UMOV UR19, 0x40000040 ;  /* 0x4000004000137882 */ /* 0x000fe20000000000 */
[----:B------:R-:W-:Y:S01]  /*1fa0*/  UMOV UR4, UR8 ;  /* 0x0000000800047c82 */ /* 0x000fe20008000000 */
[----:B------:R-:W-:-:S04]  /*1fb0*/  UMOV UR5, UR9 ;  /* 0x0000000900057c82 */ /* 0x000fc80008000000 */
[----:B------:R-:W-:Y:S01]  /*1fc0*/  UMOV UR10, UR6 ;  /* 0x00000006000a7c82 */ /* 0x000fe20008000000 */
[----:B------:R-:W-:Y:S02]  /*1fd0*/  WARPGROUP.DEPBAR.LE gsb0, 0x0 ;  /* 0x00008000000079c5 */ /* 0x000fe40000010000 */
[----:B------:R-:W-:-:S06]  /*1fe0*/  WARPGROUP.ARRIVE ;  /* 0x00000000000079c5 */ /* 0x000fcc0000000000 */
[----:B------:R-:W-:Y:S03]  /*1ff0*/  HGMMA.64x32x16.F32 R152, gdesc[UR12], RZ, !UPT, gsb0 ;  /* 0x006000000c9879f0 */ /* 0x000fe6000c0008ff */
        /* <DEDUP_REMOVED lines=8> */
[----:B------:R-:W-:Y:S03]  /*2080*/  HGMMA.64x32x16.F32 R200, gdesc[UR8], R200, gsb0 ;  /* 0x0060000008c879f0 */ /* 0x000fe600080008c8 */
[----:B------:R-:W-:Y:S02]  /*2090*/  WARPGROUP.DEPBAR.LE gsb0, 0x0 ;  /* 0x00008000000079c5 */ /* 0x000fe40000010000 */
[----:B------:R-:W-:Y:S04]  /*20a0*/  STL.64 [R1], R200 ;  /* 0x000000c801007387 */ /* 0x000fe80000100a00 */
[----:B------:R-:W-:Y:S04]  /*20b0*/  STL.64 [R1+0x8], R202 ;  /* 0x000008ca01007387 */ /* 0x000fe80000100a00 */
[----:B------:R-:W-:Y:S04]  /*20c0*/  STL.64 [R1+0x10], R204 ;  /* 0x000010cc01007387 */ /* 0x000fe80000100a00 */
[----:B------:R-:W-:Y:S04]  /*20d0*/  STL.64 [R1+0x18], R206 ;  /* 0x000018ce01007387 */ /* 0x000fe80000100a00 */
[----:B------:R-:W-:Y:S04]  /*20e0*/  STL.64 [R1+0x20], R208 ;  /* 0x000020d001007387 */ /* 0x000fe80000100a00 */
[----:B------:R-:W-:Y:S04]  /*20f0*/  STL.64 [R1+0x28], R210 ;  /* 0x000028d201007387 */ /* 0x000fe80000100a00 */
[----:B------:R-:W-:Y:S04]  /*2100*/  STL.64 [R1+0x30], R212 ;  /* 0x000030d401007387 */ /* 0x000fe80000100a00 */
[----:B------:R0:W-:Y:S04]  /*2110*/  STL.64 [R1+0x38], R214 ;  /* 0x000038d601007387 */ /* 0x0001e80000100a00 */
[----:B0-----:R-:W2:Y:S04]  /*2120*/  LDL.LU.64 R214, [R1+0x110] ;  /* 0x0001100001d67983 */ /* 0x001ea80000300a00 */
[----:B------:R-:W2:Y:S04]  /*2130*/  LDL.LU.64 R212, [R1+0x108] ;  /* 0x0001080001d47983 */ /* 0x000ea80000300a00 */
[----:B------:R-:W2:Y:S04]  /*2140*/  LDL.LU.64 R210, [R1+0x100] ;  /* 0x0001000001d27983 */ /* 0x000ea80000300a00 */
[----:B------:R-:W2:Y:S04]  /*2150*/  LDL.LU.64 R208, [R1+0xf8] ;  /* 0x0000f80001d07983 */ /* 0x000ea80000300a00 */
[----:B------:R-:W2:Y:S04]  /*2160*/  LDL.LU.64 R206, [R1+0xf0] ;  /* 0x0000f00001ce7983 */ /* 0x000ea80000300a00 */
[----:B------:R-:W2:Y:S04]  /*2170*/  LDL.LU.64 R204, [R1+0xe8] ;  /* 0x0000e80001cc7983 */ /* 0x000ea80000300a00 */
[----:B------:R-:W2:Y:S04]  /*2180*/  LDL.LU.64 R202, [R1+0xe0] ;  /* 0x0000e00001ca7983 */ /* 0x000ea80000300a00 */
[----:B------:R-:W2:Y:S01]  /*2190*/  LDL.LU.64 R200, [R1+0xd8] ;  /* 0x0000d80001c87983 */ /* 0x000ea20000300a00 */
[----:B------:R-:W-:Y:S01]  /*21a0*/  UIADD3 UR6, UR50, 0x302, URZ ;  /* 0x0000030232067890 */ /* 0x000fe2000fffe03f */
[----:B------:R-:W-:Y:S01]  /*21b0*/  UMOV UR7, 0x40000040 ;  /* 0x4000004000077882 */ /* 0x000fe20000000000 */
[----:B------:R-:W-:Y:S01]  /*21c0*/  UIADD3 UR34, UR50, 0x402, URZ ;  /* 0x0000040232227890 */ /* 0x000fe2000fffe03f */
[----:B------:R-:W-:Y:S01]  /*21d0*/  UMOV UR35, 0x40000040 ;  /* 0x4000004000237882 */ /* 0x000fe20000000000 */
[----:B------:R-:W-:Y:S01]  /*21e0*/  UIADD3 UR14, UR50, 0x502, URZ ;  /* 0x00000502320e7890 */ /* 0x000fe2000fffe03f */
[----:B------:R-:W-:Y:S01]  /*21f0*/  UMOV UR12, UR8 ;  /* 0x00000008000c7c82 */ /* 0x000fe20008000000 */
[----:B------:R-:W-:Y:S01]  /*2200*/  UMOV UR13, UR9 ;  /* 0x00000009000d7c82 */ /* 0x000fe20008000000 */
[----:B------:R-:W-:Y:S01]  /*2210*/  UMOV UR15, 0x40000040 ;  /* 0x40000040000f7882 */ /* 0x000fe20000000000 */
[----:B--2---:R-:W-:-:S06]  /*2220*/  WARPGROUP.ARRIVE ;  /* 0x00000000000079c5 */ /* 0x004fcc0000000000 */
[----:B------:R-:W-:Y:S03]  /*2230*/  HGMMA.64x32x16.F32 R200, gdesc[UR16], R200, gsb0 ;  /* 0x0060000010c879f0 */ /* 0x000fe600080008c8 */
[----:B------:R-:W-:Y:S02]  /*2240*/  WARPGROUP.DEPBAR.LE gsb0, 0x0 ;  /* 0x00008000000079c5 */ /* 0x000fe40000010000 */
[----:B------:R-:W-:Y:S01]  /*2250*/  WARPGROUP.ARRIVE ;  /* 0x00000000000079c5 */ /* 0x000fe20000000000 */
[----:B------:R-:W-:Y:S01]  /*2260*/  UIADD3 UR22, UR50, 0x602, URZ ;  /* 0x0000060232167890 */ /* 0x000fe2000fffe03f */
[----:B------:R-:W-:Y:S04]  /*2270*/  STL.64 [R1+0xd0], R214 ;  /* 0x0000d0d601007387 */ /* 0x000fe80000100a00 */
[----:B------:R-:W-:Y:S01]  /*2280*/  HGMMA.64x32x16.F32 R168, gdesc[UR24], R168, gsb0 ;  /* 0x0060000018a879f0 */ /* 0x000fe200080008a8 */
[----:B------:R-:W-:Y:S01]  /*2290*/  UMOV UR20, UR8 ;  /* 0x0000000800147c82 */ /* 0x000fe20008000000 */
[----:B------:R-:W-:Y:S01]  /*22a0*/  UMOV UR21, UR9 ;  /* 0x0000000900157c82 */ /* 0x000fe20008000000 */
[----:B------:R-:W-:Y:S01]  /*22b0*/  UMOV UR23, 0x40000040 ;  /* 0x4000004000177882 */ /* 0x000fe20000000000 */
[----:B------:R-:W-:Y:S04]  /*22c0*/  STL.64 [R1+0xc8], R212 ;  /* 0x0000c8d401007387 */ /* 0x000fe80000100a00 */
[----:B------:R-:W-:Y:S04]  /*22d0*/  STL.64 [R1+0xc0], R210 ;  /* 0x0000c0d201007387 */ /* 0x000fe80000100a00 */
[----:B------:R-:W-:Y:S04]  /*22e0*/  STL.64 [R1+0xb8], R208 ;  /* 0x0000b8d001007387 */ /* 0x000fe80000100a00 */
[----:B------:R-:W-:Y:S04]  /*22f0*/  STL.64 [R1+0xb0], R206 ;  /* 0x0000b0ce01007387 */ /* 0x000fe80000100a00 */
[----:B------:R-:W-:Y:S04]  /*2300*/  STL.64 [R1+0xa8], R204 ;  /* 0x0000a8cc01007387 */ /* 0x000fe80000100a00 */
[----:B------:R-:W-:Y:S04]  /*2310*/  STL.64 [R1+0xa0], R202 ;  /* 0x0000a0ca01007387 */ /* 0x000fe80000100a00 */
[----:B------:R0:W-:Y:S04]  /*2320*/  STL.64 [R1+0x98], R200 ;  /* 0x000098c801007387 */ /* 0x0001e80000100a00 */
[----:B0-----:R-:W2:Y:S04]  /*2330*/  LDL.LU.64 R200, [R1] ;  /* 0x0000000001c87983 */ /* 0x001ea80000300a00 */
[----:B------:R-:W2:Y:S04]  /*2340*/  LDL.LU.64 R202, [R1+0x8] ;  /* 0x0000080001ca7983 */ /* 0x000ea80000300a00 */
[----:B------:R-:W2:Y:S04]  /*2350*/  LDL.LU.64 R204, [R1+0x10] ;  /* 0x0000100001cc7983 */ /* 0x000ea80000300a00 */
[----:B------:R-:W2:Y:S04]  /*2360*/  LDL.LU.64 R206, [R1+0x18] ;  /* 0x0000180001ce7983 */ /* 0x000ea80000300a00 */
[----:B------:R-:W2:Y:S01]  /*2370*/  LDL.LU.64 R208, [R1+0x20] ;  /* 0x0000200001d07983 */ /* 0x000ea20000300a00 */
[----:B------:R-:W-:-:S02]  /*2380*/  WARPGROUP.DEPBAR.LE gsb0, 0x0 ;  /* 0x00008000000079c5 */ /* 0x000fc40000010000 */
[----:B------:R-:W-:Y:S01]  /*2390*/  WARPGROUP.ARRIVE ;  /* 0x00000000000079c5 */ /* 0x000fe20000000000 */
[----:B------:R-:W2:Y:S04]  /*23a0*/  LDL.LU.64 R210, [R1+0x28] ;  /* 0x0000280001d27983 */ /* 0x000ea80000300a00 */
[----:B------:R-:W2:Y:S01]  /*23b0*/  LDL.LU.64 R212, [R1+0x30] ;  /* 0x0000300001d47983 */ /* 0x000ea20000300a00 */
[----:B------:R-:W-:Y:S03]  /*23c0*/  HGMMA.64x32x16.F32 R136, gdesc[UR4], R136, gsb0 ;  /* 0x00600000048879f0 */ /* 0x000fe60008000888 */
[----:B------:R-:W2:Y:S01]  /*23d0*/  LDL.LU.64 R214, [R1+0x38] ;  /* 0x0000380001d67983 */ /* 0x000ea20000300a00 */
[----:B------:R-:W-:Y:S01]  /*23e0*/  UIADD3 UR4, UR47, 0x402, URZ ;  /* 0x000004022f047890 */ /* 0x000fe2000fffe03f */
[----:B------:R-:W-:-:S02]  /*23f0*/  WARPGROUP.DEPBAR.LE gsb0, 0x0 ;  /* 0x00008000000079c5 */ /* 0x000fc40000010000 */
[----:B------:R-:W-:-:S06]  /*2400*/  WARPGROUP.ARRIVE ;  /* 0x00000000000079c5 */ /* 0x000fcc0000000000 */
[----:B------:R-:W-:Y:S03]  /*2410*/  HGMMA.64x32x16.F32 R104, gdesc[UR32], R104, gsb0 ;  /* 0x00600000206879f0 */ /* 0x000fe60008000868 */
[----:B------:R-:W-:Y:S02]  /*2420*/  WARPGROUP.DEPBAR.LE gsb0, 0x0 ;  /* 0x00008000000079c5 */ /* 0x000fe40000010000 */
[----:B------:R-:W-:-:S06]  /*2430*/  WARPGROUP.ARRIVE ;  /* 0x00000000000079c5 */ /* 0x000fcc0000000000 */
[----:B------:R-:W-:Y:S03]  /*2440*/  HGMMA.64x32x16.F32 R72, gdesc[UR12], R72, gsb0 ;  /* 0x006000000c4879f0 */ /* 0x000fe60008000848 */
[----:B------:R-:W-:Y:S02]  /*2450*/  WARPGROUP.DEPBAR.LE gsb0, 0x0 ;  /* 0x00008000000079c5 */ /* 0x000fe40000010000 */
[----:B------:R-:W-:-:S06]  /*2460*/  WARPGROUP.ARRIVE ;  /* 0x00000000000079c5 */ /* 0x000fcc0000000000 */
[----:B------:R-:W-:Y:S01]  /*2470*/  HGMMA.64x32x16.F32 R40, gdesc[UR20], R40, gsb0 ;  /* 0x00600000142879f0 */ /* 0x000fe20008000828 */
[----:B------:R-:W-:Y:S01]  /*2480*/  UMOV UR20, UR4 ;  /* 0x0000000400147c82 */ /* 0x000fe20008000000 */
[----:B------:R-:W-:Y:S01]  /*2490*/  UMOV UR21, 0x40000040 ;  /* 0x4000004000157882 */ /* 0x000fe20000000000 */
[----:B------:R-:W-:Y:S01]  /*24a0*/  UMOV UR12, UR20 ;  /* 0x00000014000c7c82 */ /* 0x000fe20008000000 */
        /* <DEDUP_REMOVED lines=11> */
[----:B------:R-:W-:-:S02]  /*2560*/  WARPGROUP.DEPBAR.LE gsb0, 0x0 ;  /* 0x00008000000079c5 */ /* 0x000fc40000010000 */
[----:B------:R-:W-:-:S06]  /*2570*/  WARPGROUP.ARRIVE ;  /* 0x00000000000079c5 */ /* 0x000fcc0000000000 */
[----:B------:R-:W-:Y:S03]  /*2580*/  HGMMA.64x32x16.F32 R24, gdesc[UR20], R24, gsb0 ;  /* 0x00600000141879f0 */ /* 0x000fe60008000818 */
[----:B------:R-:W-:Y:S02]  /*2590*/  WARPGROUP.DEPBAR.LE gsb0, 0x0 ;  /* 0x00008000000079c5 */ /* 0x000fe40000010000 */
[----:B------:R-:W-:-:S06]  /*25a0*/  WARPGROUP.ARRIVE ;  /* 0x00000000000079c5 */ /* 0x000fcc0000000000 */
[----:B------:R-:W-:Y:S01]  /*25b0*/  HGMMA.64x32x16.F32 R56, gdesc[UR12], R56, gsb0 ;  /* 0x006000000c3879f0 */ /* 0x000fe20008000838 */
[----:B------:R-:W-:Y:S02]  /*25c0*/  UIADD3 UR14, UR50, 0x204, URZ ;  /* 0x00000204320e7890 */ /* 0x000fe4000fffe03f */
[----:B------:R-:W-:Y:S02]  /*25d0*/  WARPGROUP.DEPBAR.LE gsb0, 0x0 ;  /* 0x00008000000079c5 */ /* 0x000fe40000010000 */
[----:B------:R-:W-:-:S06]  /*25e0*/  WARPGROUP.ARRIVE ;  /* 0x00000000000079c5 */ /* 0x000fcc0000000000 */
[----:B------:R-:W-:Y:S03]  /*25f0*/  HGMMA.64x32x16.F32 R88, gdesc[UR32], R88, gsb0 ;  /* 0x00600000205879f0 */ /* 0x000fe60008000858 */
[----:B------:R-:W-:Y:S02]  /*2600*/  WARPGROUP.DEPBAR.LE gsb0, 0x0 ;  /* 0x00008000000079c5 */ /* 0x000fe40000010000 */
[----:B------:R-:W-:-:S06]  /*2610*/  WARPGROUP.ARRIVE ;  /* 0x00000000000079c5 */ /* 0x000fcc0000000000 */
[----:B------:R-:W-:Y:S01]  /*2620*/  HGMMA.64x32x16.F32 R120, gdesc[UR4], R120, gsb0 ;  /* 0x00600000047879f0 */ /* 0x000fe20008000878 */
[----:B------:R-:W-:Y:S02]  /*2630*/  UIADD3 UR4, UR47, 0x4, URZ ;  /* 0x000000042f047890 */ /* 0x000fe4000fffe03f */
[----:B------:R-:W-:Y:S01]  /*2640*/  UIADD3 UR6, UR50, 0x104, URZ ;  /* 0x0000010432067890 */ /* 0x000fe2000fffe03f */
[----:B------:R-:W-:Y:S02]  /*2650*/  WARPGROUP.DEPBAR.LE gsb0, 0x0 ;  /* 0x00008000000079c5 */ /* 0x000fe40000010000 */
        /* <DEDUP_REMOVED lines=8> */
[----:B------:R-:W-:Y:S01]  /*26e0*/  UIADD3 UR10, UR50, 0x4, URZ ;  /* 0x00000004320a7890 */ /* 0x000fe2000fffe03f */
[----:B------:R-:W-:Y:S01]  /*26f0*/  UMOV UR8, UR4 ;  /* 0x0000000400087c82 */ /* 0x000fe20008000000 */
[----:B------:R-:W-:Y:S01]  /*2700*/  UMOV UR9, 0x40000040 ;  /* 0x4000004000097882 */ /* 0x000fe20000000000 */
[----:B------:R-:W-:Y:S01]  /*2710*/  UMOV UR11, 0x40000040 ;  /* 0x40000040000b7882 */ /* 0x000fe20000000000 */
[----:B------:R-:W-:Y:S01]  /*2720*/  UMOV UR4, UR8 ;  /* 0x0000000800047c82 */ /* 0x000fe20008000000 */
[----:B------:R-:W-:Y:S01]  /*2730*/  UMOV UR5, UR9 ;  /* 0x0000000900057c82 */ /* 0x000fe20008000000 */
[----:B------:R-:W-:Y:S01]  /*2740*/  UMOV UR7, 0x40000040 ;  /* 0x4000004000077882 */ /* 0x000fe20000000000 */
        /* <DEDUP_REMOVED lines=10> */
[----:B------:R-:W-:-:S02]  /*27f0*/  WARPGROUP.DEPBAR.LE gsb0, 0x0 ;  /* 0x00008000000079c5 */ /* 0x000fc40000010000 */
[----:B--2---:R-:W-:-:S06]  /*2800*/  WARPGROUP.ARRIVE ;  /* 0x00000000000079c5 */ /* 0x004fcc0000000000 */
[----:B------:R-:W-:Y:S03]  /*2810*/  HGMMA.64x32x16.F32 R200, gdesc[UR8], R200, gsb0 ;  /* 0x0060000008c879f0 */ /* 0x000fe600080008c8 */
[----:B------:R-:W-:Y:S02]  /*2820*/  WARPGROUP.DEPBAR.LE gsb0, 0x0 ;  /* 0x00008000000079c5 */ /* 0x000fe40000010000 */
[----:B------:R-:W-:Y:S02]  /*2830*/  IMAD.MOV.U32 R4, RZ, RZ, R214 ;  /* 0x000000ffff047224 */ /* 0x000fe400078e00d6 */
[----:B------:R-:W-:Y:S02]  /*2840*/  IMAD.MOV.U32 R3, RZ, RZ, R215 ;  /* 0x000000ffff037224 */ /* 0x000fe400078e00d7 */
[----:B------:R-:W-:Y:S01]  /*2850*/  IMAD.MOV.U32 R6, RZ, RZ, R212 ;  /* 0x000000ffff067224 */ /* 0x000fe200078e00d4 */
[----:B------:R-:W2:Y:S01]  /*2860*/  LDL.LU.64 R214, [R1+0xd0] ;  /* 0x0000d00001d67983 */ /* 0x000ea20000300a00 */
[----:B------:R-:W-:-:S02]  /*2870*/  IMAD.MOV.U32 R5, RZ, RZ, R213 ;  /* 0x000000ffff057224 */ /* 0x000fc400078e00d5 */
[----:B------:R-:W-:Y:S01]  /*2880*/  IMAD.MOV.U32 R8, RZ, RZ, R210 ;  /* 0x000000ffff087224 */ /* 0x000fe200078e00d2 */
[----:B------:R-:W2:Y:S01]  /*2890*/  LDL.LU.64 R212, [R1+0xc8] ;  /* 0x0000c80001d47983 */ /* 0x000ea20000300a00 */
[----:B------:R-:W-:Y:S02]  /*28a0*/  IMAD.MOV.U32 R7, RZ, RZ, R211 ;  /* 0x000000ffff077224 */ /* 0x000fe400078e00d3 */
[----:B------:R-:W-:Y:S01]  /*28b0*/  IMAD.MOV.U32 R10, RZ, RZ, R208 ;  /* 0x000000ffff0a7224 */ /* 0x000fe200078e00d0 */
[----:B------:R-:W2:Y:S01]  /*28c0*/  LDL.LU.64 R210, [R1+0xc0] ;  /* 0x0000c00001d27983 */ /* 0x000ea20000300a00 */
        /* <DEDUP_REMOVED lines=12> */
[----:B------:R-:W-:-:S03]  /*2990*/  IMAD.MOV.U32 R19, RZ, RZ, R201 ;  /* 0x000000ffff137224 */ /* 0x000fc600078e00c9 */
[----:B------:R-:W2:Y:S01]  /*29a0*/  LDL.LU.64 R200, [R1+0x98] ;  /* 0x0000980001c87983 */ /* 0x000ea20000300a00 */
        /* <DEDUP_REMOVED lines=21> */
[----:B------:R-:W-:Y:S01]  /*2b00*/  UMOV UR29, UR9 ;  /* 0x00000009001d7c82 */ /* 0x000fe20008000000 */
[----:B------:R-:W-:Y:S01]  /*2b10*/  UMOV UR31, 0x40000040 ;  /* 0x40000040001f7882 */ /* 0x000fe20000000000 */
[----:B------:R-:W-:Y:S02]  /*2b20*/  WARPGROUP.DEPBAR.LE gsb0, 0x0 ;  /* 0x00008000000079c5 */ /* 0x000fe40000010000 */
[----:B------:R-:W-:-:S06]  /*2b30*/  WARPGROUP.ARRIVE ;  /* 0x00000000000079c5 */ /* 0x000fcc0000000000 */
[----:B------:R-:W-:Y:S01]  /*2b40*/  HGMMA.64x32x16.F32 R40, gdesc[UR28], R40, gsb0 ;  /* 0x006000001c2879f0 */ /* 0x000fe20008000828 */
[----:B------:R-:W-:Y:S01]  /*2b50*/  UIADD3 UR4, UR47, 0x404, URZ ;  /* 0x000004042f047890 */ /* 0x000fe2000fffe03f */
[----:B------:R-:W-:-:S06]  /*2b60*/  UMOV UR29, 0x40000040 ;  /* 0x40000040001d7882 */ /* 0x000fcc0000000000 */
[----:B------:R-:W-:Y:S01]  /*2b70*/  UMOV UR28, UR4 ;  /* 0x00000004001c7c82 */ /* 0x000fe20008000000 */
[----:B------:R-:W-:Y:S02]  /*2b80*/  WARPGROUP.DEPBAR.LE gsb0, 0x0 ;  /* 0x00008000000079c5 */ /* 0x000fe40000010000 */
[----:B------:R-:W-:-:S06]  /*2b90*/  WARPGROUP.ARRIVE ;  /* 0x00000000000079c5 */ /* 0x000fcc0000000000 */
[----:B------:R-:W-:Y:S01]  /*2ba0*/  HGMMA.64x32x16.F32 R24, gdesc[UR28], R24, gsb0 ;  /* 0x006000001c1879f0 */ /* 0x000fe20008000818 */
[----:B------:R-:W-:Y:S01]  /*2bb0*/  UMOV UR24, UR28 ;  /* 0x0000001c00187c82 */ /* 0x000fe20008000000 */
        /* <DEDUP_REMOVED lines=26> */
[----:B------:R-:W-:Y:S01]  /*2d60*/  STL.64 [R1+0x90], R214 ;  /* 0x000090d601007387 */ /* 0x000fe20000100a00 */
[----:B------:R-:W-:Y:S02]  /*2d70*/  WARPGROUP.DEPBAR.LE gsb0, 0x0 ;  /* 0x00008000000079c5 */ /* 0x000fe40000010000 */
[----:B------:R-:W-:-:S06]  /*2d80*/  WARPGROUP.ARRIVE ;  /* 0x00000000000079c5 */ /* 0x000fcc0000000000 */
[----:B------:R-:W-:Y:S01]  /*2d90*/  HGMMA.64x32x16.F32 R216, gdesc[UR8], R216, gsb0 ;  /* 0x0060000008d879f0 */ /* 0x000fe200080008d8 */
[----:B------:R0:W-:Y:S04]  /*2da0*/  STL.64 [R1+0x88], R212 ;  /* 0x000088d401007387 */ /* 0x0001e80000100a00 */
[----:B------:R1:W-:Y:S04]  /*2db0*/  STL.64 [R1+0x80], R210 ;  /* 0x000080d201007387 */ /* 0x0003e80000100a00 */
[----:B------:R2:W-:Y:S04]  /*2dc0*/  STL.64 [R1+0x78], R208 ;  /* 0x000078d001007387 */ /* 0x0005e80000100a00 */
[----:B------:R3:W-:Y:S01]  /*2dd0*/  STL.64 [R1+0x70], R206 ;  /* 0x000070ce01007387 */ /* 0x0007e20000100a00 */
[----:B0-----:R-:W-:-:S03]  /*2de0*/  IMAD.MOV.U32 R212, RZ, RZ, R6 ;  /* 0x000000ffffd47224 */ /* 0x001fc600078e0006 */
[----:B------:R0:W-:Y:S01]  /*2df0*/  STL.64 [R1+0x68], R204 ;  /* 0x000068cc01007387 */ /* 0x0001e20000100a00 */
[----:B-1----:R-:W-:-:S03]  /*2e00*/  IMAD.MOV.U32 R210, RZ, RZ, R8 ;  /* 0x000000ffffd27224 */ /* 0x002fc600078e0008 */
[----:B------:R1:W-:Y:S01]  /*2e10*/  STL.64 [R1+0x60], R202 ;  /* 0x000060ca01007387 */ /* 0x0003e20000100a00 */
[----:B--2---:R-:W-:Y:S02]  /*2e20*/  IMAD.MOV.U32 R208, RZ, RZ, R10 ;  /* 0x000000ffffd07224 */ /* 0x004fe400078e000a */
[----:B------:R-:W-:Y:S01]  /*2e30*/  IMAD.MOV.U32 R209, RZ, RZ, R9 ;  /* 0x000000ffffd17224 */ /* 0x000fe200078e0009 */
[----:B------:R2:W-:Y:S01]  /*2e40*/  STL.64 [R1+0x58], R200 ;  /* 0x000058c801007387 */ /* 0x0005e20000100a00 */
[----:B---3--:R-:W-:Y:S02]  /*2e50*/  IMAD.MOV.U32 R206, RZ, RZ, R12 ;  /* 0x000000ffffce7224 */ /* 0x008fe400078e000c */
[----:B------:R-:W-:Y:S02]  /*2e60*/  IMAD.MOV.U32 R207, RZ, RZ, R11 ;  /* 0x000000ffffcf7224 */ /* 0x000fe400078e000b */
[----:B0-----:R-:W-:Y:S02]  /*2e70*/  IMAD.MOV.U32 R204, RZ, RZ, R14 ;  /* 0x000000ffffcc7224 */ /* 0x001fe400078e000e */
[----:B------:R-:W-:-:S02]  /*2e80*/  IMAD.MOV.U32 R205, RZ, RZ, R13 ;  /* 0x000000ffffcd7224 */ /* 0x000fc400078e000d */
[----:B-1----:R-:W-:Y:S02]  /*2e90*/  IMAD.MOV.U32 R202, RZ, RZ, R18 ;  /* 0x000000ffffca7224 */ /* 0x002fe400078e0012 */
[----:B------:R-:W-:Y:S02]  /*2ea0*/  IMAD.MOV.U32 R203, RZ, RZ, R15 ;  /* 0x000000ffffcb7224 */ /* 0x000fe400078e000f */
[----:B--2---:R-:W-:Y:S02]  /*2eb0*/  IMAD.MOV.U32 R200, RZ, RZ, R20 ;  /* 0x000000ffffc87224 */ /* 0x004fe400078e0014 */
[----:B------:R-:W-:Y:S02]  /*2ec0*/  IMAD.MOV.U32 R201, RZ, RZ, R19 ;  /* 0x000000ffffc97224 */ /* 0x000fe400078e0013 */
[----:B------:R-:W-:Y:S02]  /*2ed0*/  IMAD.MOV.U32 R211, RZ, RZ, R7 ;  /* 0x000000ffffd37224 */ /* 0x000fe400078e0007 */
[----:B------:R-:W-:-:S02]  /*2ee0*/  IMAD.MOV.U32 R213, RZ, RZ, R5 ;  /* 0x000000ffffd57224 */ /* 0x000fc400078e0005 */
[----:B------:R-:W-:Y:S02]  /*2ef0*/  IMAD.MOV.U32 R214, RZ, RZ, R4 ;  /* 0x000000ffffd67224 */ /* 0x000fe400078e0004 */
[----:B------:R-:W-:Y:S01]  /*2f00*/  IMAD.MOV.U32 R215, RZ, RZ, R3 ;  /* 0x000000ffffd77224 */ /* 0x000fe200078e0003 */
[----:B------:R-:W-:Y:S02]  /*2f10*/  UIADD3 UR12, UR47, 0x6, URZ ;  /* 0x000000062f0c7890 */ /* 0x000fe4000fffe03f */
[----:B------:R-:W-:Y:S01]  /*2f20*/  UIADD3 UR6, UR50, 0x6, URZ ;  /* 0x0000000632067890 */ /* 0x000fe2000fffe03f */
[----:B------:R-:W-:Y:S01]  /*2f30*/  UMOV UR5, 0x40000040 ;  /* 0x4000004000057882 */ /* 0x000fe20000000000 */
[----:B------:R-:W-:Y:S01]  /*2f40*/  UMOV UR7, 0x40000040 ;  /* 0x4000004000077882 */ /* 0x000fe20000000000 */
[----:B------:R-:W-:Y:S02]  /*2f50*/  WARPGROUP.DEPBAR.LE gsb0, 0x0 ;  /* 0x00008000000079c5 */ /* 0x000fe40000010000 */
[----:B------:R-:W-:Y:S01]  /*2f60*/  WARPGROUP.ARRIVE ;  /* 0x00000000000079c5 */ /* 0x000fe20000000000 */
[----:B------:R-:W-:-:S05]  /*2f70*/  UMOV UR4, UR12 ;  /* 0x0000000c00047c82 */ /* 0x000fca0008000000 */
        /* <DEDUP_REMOVED lines=94> */
[----:B------:R-:W-:Y:S03]  /*3560*/  HGMMA.64x32x16.F32 R216, gdesc[UR4], R216, gsb0 ;  /* 0x0060000004d879f0 */ /* 0x000fe600080008d8 */
[----:B------:R-:W-:Y:S02]  /*3570*/  WARPGROUP.DEPBAR.LE gsb0, 0x0 ;  /* 0x00008000000079c5 */ /* 0x000fe40000010000 */
[----:B------:R-:W-:Y:S05]  /*3580*/  @!P1 BRA `(.L_x_22) ;  /* 0x0000002000709947 */ /* 0x000fea0003800000 */
[----:B------:R-:W-:Y:S01]  /*3590*/  UIADD3 UR34, UR37, 0x1, URZ ;  /* 0x0000000125227890 */ /* 0x000fe2000fffe03f */
[----:B------:R-:W-:Y:S01]  /*35a0*/  R2UR UR33, R0 ;  /* 0x00000000002172ca */ /* 0x000fe200000e0000 */
[----:B------:R-:W-:Y:S02]  /*35b0*/  UMOV UR32, UR37 ;  /* 0x0000002500207c82 */ /* 0x000fe40008000000 */
[----:B------:R-:W-:-:S04]  /*35c0*/  UISETP.NE.AND UP0, UPT, UR34, 0x3, UPT ;  /* 0x000000032200788c */ /* 0x000fc8000bf05270 */
[----:B------:R-:W-:Y:S02]  /*35d0*/  USEL UR4, URZ, 0x1, UP0 ;  /* 0x000000013f047887 */ /* 0x000fe40008000000 */
[----:B------:R-:W-:Y:S02]  /*35e0*/  USEL UR34, UR34, URZ, UP0 ;  /* 0x0000003f22227287 */ /* 0x000fe40008000000 */
[----:B------:R-:W-:-:S06]  /*35f0*/  ULOP3.LUT UR4, UR36, UR4, URZ, 0x3c, !UPT ;  /* 0x0000000424047292 */ /* 0x000fcc000f8e3c3f */
[----:B------:R-:W-:-:S07]  /*3600*/  IMAD.U32 R5, RZ, RZ, UR4 ;  /* 0x00000004ff057e24 */ /* 0x000fce000f8e00ff */
.L_x_29:
[----:B------:R-:W-:Y:S05]  /*3610*/  @!P0 BRA `(.L_x_23) ;  /* 0x0000000000048947 */ /* 0x000fea0003800000 */
[----:B------:R-:W-:Y:S01]  /*3620*/  BPT.TRAP 0x1 ;  /* 0x000000040000795c */ /* 0x000fe20000300000 */
.L_x_23:
[----:B------:R-:W-:Y:S01]  /*3630*/  ULEA UR4, UR34, UR41, 0x3 ;  /* 0x0000002922047291 */ /* 0x000fe2000f8e183f */
[----:B------:R-:W-:-:S08]  /*3640*/  SHF.L.U32 R3, R5, 0x1f, RZ ;  /* 0x0000001f05037819 */ /* 0x000fd000000006ff */
[----:B------:R0:W1:Y:S01]  /*3650*/  SYNCS.PHASECHK.TRANS64.TRYWAIT P1, [UR4], R3 ;  /* 0x00000003ff0075a7 */ /* 0x0000620008020144 */
[----:B------:R-:W-:Y:S05]  /*3660*/  @!P0 BRA `(.L_x_24) ;  /* 0x0000000000048947 */ /* 0x000fea0003800000 */
[----:B------:R-:W-:Y:S01]  /*3670*/  BPT.TRAP 0x1 ;  /* 0x000000040000795c */ /* 0x000fe20000300000 */
.L_x_24:
[----:B-1----:R-:W-:Y:S05]  /*3680*/  @P1 BRA `(.L_x_25) ;  /* 0x0000000000081947 */ /* 0x002fea0003800000 */
[----:B------:R-:W1:Y:S02]  /*3690*/  SYNCS.PHASECHK.TRANS64.TRYWAIT P1, [UR4], R3 ;  /* 0x00000003ff0075a7 */ /* 0x000e640008020144 */
[----:B-1----:R-:W-:Y:S05]  /*36a0*/  @!P1 BRA `(.L_x_26) ;  /* 0x0000012000209947 */ /* 0x002fea0003800000 */
.L_x_25:
[----:B------:R-:W-:Y:S04]  /*36b0*/  STL.64 [R1+0x140], R230 ;  /* 0x000140e601007387 */ /* 0x000fe80000100a00 */
[----:B------:R-:W-:Y:S04]  /*36c0*/  STL.64 [R1+0x138], R228 ;  /* 0x000138e401007387 */ /* 0x000fe80000100a00 */
[----:B------:R-:W-:Y:S04]  /*36d0*/  STL.64 [R1+0x130], R226 ;  /* 0x000130e201007387 */ /* 0x000fe80000100a00 */
[----:B------:R-:W-:Y:S04]  /*36e0*/  STL.64 [R1+0x128], R224 ;  /* 0x000128e001007387 */ /* 0x000fe80000100a00 */
[----:B------:R-:W-:Y:S04]  /*36f0*/  STL.64 [R1+0x120], R222 ;  /* 0x000120de01007387 */ /* 0x000fe80000100a00 */
[----:B------:R2:W-:Y:S04]  /*3700*/  STL.64 [R1+0x118], R220 ;  /* 0x000118dc01007387 */ /* 0x0005e80000100a00 */
[----:B--2---:R-:W2:Y:S04]  /*3710*/  LDL.LU.64 R220, [R1] ;  /* 0x0000000001dc7983 */ /* 0x004ea80000300a00 */
[----:B------:R-:W2:Y:S04]  /*3720*/  LDL.LU.64 R222, [R1+0x8] ;  /* 0x0000080001de7983 */ /* 0x000ea80000300a00 */
[----:B------:R-:W2:Y:S04]  /*3730*/  LDL.LU.64 R224, [R1+0x10] ;  /* 0x0000100001e07983 */ /* 0x000ea80000300a00 */
[----:B------:R-:W2:Y:S04]  /*3740*/  LDL.LU.64 R226, [R1+0x18] ;  /* 0x0000180001e27983 */ /* 0x000ea80000300a00 */
[----:B------:R-:W2:Y:S04]  /*3750*/  LDL.LU.64 R228, [R1+0x20] ;  /* 0x0000200001e47983 */ /* 0x000ea80000300a00 */
[----:B------:R-:W2:Y:S04]  /*3760*/  LDL.LU.64 R230, [R1+0x28] ;  /* 0x0000280001e67983 */ /* 0x000ea80000300a00 */
[----:B------:R-:W2:Y:S04]  /*3770*/  LDL.LU.64 R232, [R1+0x30] ;  /* 0x0000300001e87983 */ /* 0x000ea80000300a00 */
[----:B------:R-:W2:Y:S01]  /*3780*/  LDL.LU.64 R234, [R1+0x38] ;  /* 0x0000380001ea7983 */ /* 0x000ea20000300a00 */
[----:B------:R-:W-:-:S02]  /*3790*/  ULEA UR35, UR34, UR45, 0xb ;  /* 0x0000002d22237291 */ /* 0x000fc4000f8e583f */
[----:B------:R-:W-:Y:S01]  /*37a0*/  UIMAD UR47, UR34, 0x700, UR46 ;  /* 0x00000700222f78a4 */ /* 0x000fe2000f8e022e */
[----:B------:R-:W-:Y:S01]  /*37b0*/  UMOV UR5, 0x40000040 ;  /* 0x4000004000057882 */ /* 0x000fe20000000000 */
[----:B------:R-:W-:Y:S02]  /*37c0*/  UMOV UR7, 0x40000040 ;  /* 0x4000004000077882 */ /* 0x000fe40000000000 */
[----:B------:R-:W-:Y:S01]  /*37d0*/  UIADD3 UR10, UR47, 0x100, URZ ;  /* 0x000001002f0a7890 */ /* 0x000fe2000fffe03f */
[----:B------:R-:W-:Y:S02]  /*37e0*/  UMOV UR4, UR35 ;  /* 0x0000002300047c82 */ /* 0x000fe40008000000 */
[----:B------:R-:W-:Y:S01]  /*37f0*/  UMOV UR6, UR47 ;  /* 0x0000002f00067c82 */ /* 0x000fe20008000000 */
        /* <DEDUP_REMOVED lines=20> */
[----:B------:R-:W-:Y:S01]  /*3940*/  IMAD.MOV.U32 R9, RZ, RZ, R230 ;  /* 0x000000ffff097224 */ /* 0x000fe200078e00e6 */
[----:B------:R-:W-:Y:S01]  /*3950*/  UMOV UR24, UR4 ;  /* 0x0000000400187c82 */ /* 0x000fe20008000000 */
[----:B------:R-:W-:Y:S01]  /*3960*/  UMOV UR25, UR5 ;  /* 0x0000000500197c82 */ /* 0x000fe20008000000 */
[----:B------:R-:W-:Y:S01]  /*3970*/  UMOV UR27, 0x40000040 ;  /* 0x40000040001b7882 */ /* 0x000fe20000000000 */
[----:B------:R-:W-:Y:S01]  /*3980*/  HGMMA.64x32x16.F32 R200, gdesc[UR8], R200, gsb0 ;  /* 0x0060000008c879f0 */ /* 0x000fe200080008c8 */
[----:B------:R-:W-:Y:S01]  /*3990*/  UIADD3 UR30, UR47, 0x600, URZ ;  /* 0x000006002f1e7890 */ /* 0x000fe2000fffe03f */
[----:B------:R-:W-:Y:S01]  /*39a0*/  IMAD.MOV.U32 R8, RZ, RZ, R231 ;  /* 0x000000ffff087224 */ /* 0x000fe200078e00e7 */
[----:B------:R-:W-:Y:S01]  /*39b0*/  UMOV UR28, UR4 ;  /* 0x00000004001c7c82 */ /* 0x000fe20008000000 */
[----:B------:R-:W-:Y:S01]  /*39c0*/  UMOV UR29, UR5 ;  /* 0x00000005001d7c82 */ /* 0x000fe20008000000 */
[----:B------:R-:W-:Y:S01]  /*39d0*/  UMOV UR31, 0x40000040 ;  /* 0x40000040001f7882 */ /* 0x000fe20000000000 */
[----:B------:R-:W-:Y:S01]  /*39e0*/  UIADD3 UR8, UR35, 0x400, URZ ;  /* 0x0000040023087890 */ /* 0x000fe2000fffe03f */
        /* <DEDUP_REMOVED lines=18> */
[----:B-1----:R-:W-:Y:S02]  /*3b10*/  IMAD.MOV.U32 R4, RZ, RZ, R234 ;  /* 0x000000ffff047224 */ /* 0x002fe400078e00ea */
[----:B0-----:R-:W-:Y:S01]  /*3b20*/  IMAD.MOV.U32 R3, RZ, RZ, R235 ;  /* 0x000000ffff037224 */ /* 0x001fe200078e00eb */
        /* <DEDUP_REMOVED lines=49> */
[----:B--2---:R-:W-:-:S06]  /*3e40*/  WARPGROUP.ARRIVE ;  /* 0x00000000000079c5 */ /* 0x004fcc0000000000 */
        /* <DEDUP_REMOVED lines=102> */
[----:B------:R-:W-:Y:S04]  /*44b0*/  STL.64 [R1+0xd0], R214 ;  /* 0x0000d0d601007387 */ /* 0x000fe80000100a00 */
        /* <DEDUP_REMOVED lines=18> */
[----:B------:R-:W-:Y:S01]  /*45e0*/  UMOV UR16, UR28 ;  /* 0x0000001c00107c82 */ /* 0x000fe20008000000 */
[----:B------:R-:W-:Y:S01]  /*45f0*/  UMOV UR17, UR29 ;  /* 0x0000001d00117c82 */ /* 0x000fe20008000000 */
[----:B------:R-:W-:-:S02]  /*4600*/  WARPGROUP.DEPBAR.LE gsb0, 0x0 ;  /* 0x00008000000079c5 */ /* 0x000fc40000010000 */
        /* <DEDUP_REMOVED lines=17> */
[----:B------:R-:W-:Y:S02]  /*4720*/  UIADD3 UR4, UR35, 0x4, URZ ;  /* 0x0000000423047890 */ /* 0x000fe4000fffe03f */
[----:B------:R-:W-:Y:S01]  /*4730*/  UIADD3 UR6, UR47, 0x4, URZ ;  /* 0x000000042f067890 */ /* 0x000fe2000fffe03f */
[----:B------:R-:W-:Y:S01]  /*4740*/  UMOV UR5, 0x40000040 ;  /* 0x4000004000057882 */ /* 0x000fe20000000000 */
[----:B------:R-:W-:Y:S01]  /*4750*/  UMOV UR7, 0x40000040 ;  /* 0x4000004000077882 */ /* 0x000fe20000000000 */
[----:B------:R-:W-:Y:S02]  /*4760*/  WARPGROUP.DEPBAR.LE gsb0, 0x0 ;  /* 0x00008000000079c5 */ /* 0x000fe40000010000 */
        /* <DEDUP_REMOVED lines=231> */
[----:B------:R-:W-:Y:S01]  /*55e0*/  BPT.TRAP 0x1 ;  /* 0x000000040000795c */ /* 0x000fe20000300000 */
.L_x_27:
[----:B------:R-:W-:Y:S01]  /*55f0*/  ISETP.NE.AND P1, PT, R22, RZ, PT ;  /* 0x000000ff1600720c */ /* 0x000fe20003f25270 */
[----:B------:R-:W-:Y:S01]  /*5600*/  IMAD.U32 R3, RZ, RZ, UR32 ;  /* 0x00000020ff037e24 */ /* 0x000fe2000f8e00ff */
[----:B------:R-:W-:-:S11]  /*5610*/  UISETP.GT.U32.AND UP0, UPT, UR38, 0x1, UPT ;  /* 0x000000012600788c */ /* 0x000fd6000bf04070 */
[----:B------:R-:W-:-:S05]  /*5620*/  @P1 LEA R3, R3, UR41, 0x3 ;  /* 0x0000002903031c11 */ /* 0x000fca000f8e18ff */
[----:B------:R-:W-:-:S05]  /*5630*/  @P1 VIADD R4, R3, 0x18 ;  /* 0x0000001803041836 */ /* 0x000fca0000000000 */
[----:B------:R-:W-:-:S04]  /*5640*/  @P1 PRMT R4, R23, 0x654, R4 ;  /* 0x0000065417041816 */ /* 0x000fc80000000004 */
[----:B------:R0:W-:Y:S01]  /*5650*/  @P1 SYNCS.ARRIVE.TRANS64.RED.A1T0 RZ, [R4+URZ], RZ ;  /* 0x000000ff04ff19a7 */ /* 0x0001e2000810043f */
[----:B------:R-:W-:-:S13]  /*5660*/  PLOP3.LUT P1, PT, PT, PT, UP0, 0x80, 0x0 ;  /* 0x000000000000781c */ /* 0x000fda0003f2f008 */
[----:B0-----:R-:W-:Y:S05]  /*5670*/  @P1 BRA `(.L_x_28) ;  /* 0x0000000000041947 */ /* 0x001fea0003800000 */
[----:B------:R-:W-:Y:S01]  /*5680*/  BPT.TRAP 0x1 ;  /* 0x000000040000795c */ /* 0x000fe20000300000 */
.L_x_28:
[----:B------:R-:W-:Y:S02]  /*5690*/  UISETP.GT.AND UP2, UPT, UR33, 0x1, UPT ;  /* 0x000000012100788c */ /* 0x000fe4000bf44270 */
[----:B------:R-:W-:Y:S02]  /*56a0*/  UIADD3 UR34, UR34, 0x1, URZ ;  /* 0x0000000122227890 */ /* 0x000fe4000fffe03f */
[----:B------:R-:W-:Y:S02]  /*56b0*/  UIADD3 UR32, UR32, 0x1, URZ ;  /* 0x0000000120207890 */ /* 0x000fe4000fffe03f */
[----:B------:R-:W-:Y:S01]  /*56c0*/  PLOP3.LUT P1, PT, PT, PT, UP2, 0x80, 0x0 ;  /* 0x000000000000781c */ /* 0x000fe20003f2f028 */
[----:B------:R-:W-:Y:S02]  /*56d0*/  UISETP.NE.AND UP0, UPT, UR34, 0x3, UPT ;  /* 0x000000032200788c */ /* 0x000fe4000bf05270 */
[----:B------:R-:W-:Y:S02]  /*56e0*/  UISETP.NE.AND UP1, UPT, UR32, 0x3, UPT ;  /* 0x000000032000788c */ /* 0x000fe4000bf25270 */
[----:B------:R-:W-:-:S02]  /*56f0*/  USEL UR4, URZ, 0x1, UP0 ;  /* 0x000000013f047887 */ /* 0x000fc40008000000 */
[----:B------:R-:W-:Y:S02]  /*5700*/  UIADD3 UR33, UR33, -0x1, URZ ;  /* 0xffffffff21217890 */ /* 0x000fe4000fffe03f */
[----:B------:R-:W-:Y:S02]  /*5710*/  USEL UR34, UR34, URZ, UP0 ;  /* 0x0000003f22227287 */ /* 0x000fe40008000000 */
[----:B------:R-:W-:Y:S01]  /*5720*/  USEL UR32, UR32, URZ, UP1 ;  /* 0x0000003f20207287 */ /* 0x000fe20008800000 */
[----:B------:R-:W-:Y:S01]  /*5730*/  LOP3.LUT R5, R5, UR4, RZ, 0x3c, !PT ;  /* 0x0000000405057c12 */ /* 0x000fe2000f8e3cff */
[----:B------:R-:W-:Y:S10]  /*5740*/  @P1 BRA `(.L_x_29) ;  /* 0xffffffdc00b01947 */ /* 0x000ff4000383ffff */
.L_x_22:
[----:B------:R-:W0:Y:S02]  /*5750*/  LDC R3, c[0x0][0x28c] ;  /* 0x0000a300ff037b82 */ /* 0x000e240000000800 */
[----:B0-----:R-:W-:-:S13]  /*5760*/  ISETP.GE.AND P1, PT, R3, 0x1, PT ;  /* 0x000000010300780c */ /* 0x001fda0003f26270 */
[----:B------:R-:W-:Y:S05]  /*5770*/  @!P1 BRA `(.L_x_30) ;  /* 0x00000000003c9947 */ /* 0x000fea0003800000 */
[----:B------:R-:W-:Y:S05]  /*5780*/  @!P0 BRA `(.L_x_31) ;  /* 0x0000000000048947 */ /* 0x000fea0003800000 */
[----:B------:R-:W-:Y:S01]  /*5790*/  BPT.TRAP 0x1 ;  /* 0x000000040000795c */ /* 0x000fe20000300000 */
.L_x_31:
[----:B------:R-:W-:Y:S01]  /*57a0*/  ISETP.NE.AND P0, PT, R22, RZ, PT ;  /* 0x000000ff1600720c */ /* 0x000fe20003f05270 */
[----:B------:R-:W-:-:S12]  /*57b0*/  UISETP.GT.U32.AND UP0, UPT, UR38, 0x1, UPT ;  /* 0x000000012600788c */ /* 0x000fd8000bf04070 */
[----:B------:R-:W-:-:S04]  /*57c0*/  @P0 VIADD R0, R0, UR37 ;  /* 0x0000002500000c36 */ /* 0x000fc80008000000 */
[----:B------:R-:W-:-:S05]  /*57d0*/  @P0 IMAD.WIDE.U32 R4, R0, -0x55555555, RZ ;  /* 0xaaaaaaab00040825 */ /* 0x000fca00078e00ff */
[----:B------:R-:W-:-:S05]  /*57e0*/  @P0 SHF.R.U32.HI R5, RZ, 0x1, R5 ;  /* 0x00000001ff050819 */ /* 0x000fca0000011605 */
[----:B------:R-:W-:-:S05]  /*57f0*/  @P0 IMAD R0, R5, -0x3, R0 ;  /* 0xfffffffd05000824 */ /* 0x000fca00078e0200 */
[----:B------:R-:W-:-:S05]  /*5800*/  @P0 LEA R0, R0, UR41, 0x3 ;  /* 0x0000002900000c11 */ /* 0x000fca000f8e18ff */
[----:B------:R-:W-:-:S05]  /*5810*/  @P0 VIADD R0, R0, 0x18 ;  /* 0x0000001800000836 */ /* 0x000fca0000000000 */
[----:B------:R-:W-:-:S04]  /*5820*/  @P0 PRMT R0, R23, 0x654, R0 ;  /* 0x0000065417000816 */ /* 0x000fc80000000000 */
[----:B------:R0:W-:Y:S01]  /*5830*/  @P0 SYNCS.ARRIVE.TRANS64.RED.A1T0 RZ, [R0+URZ], RZ ;  /* 0x000000ff00ff09a7 */ /* 0x0001e2000810043f */
[----:B------:R-:W-:-:S13]  /*5840*/  PLOP3.LUT P0, PT, PT, PT, UP0, 0x80, 0x0 ;  /* 0x000000000000781c */ /* 0x000fda0003f0f008 */
[----:B0-----:R-:W-:Y:S05]  /*5850*/  @P0 BRA `(.L_x_30) ;  /* 0x0000000000040947 */ /* 0x001fea0003800000 */
[----:B------:R-:W-:Y:S01]  /*5860*/  BPT.TRAP 0x1 ;  /* 0x000000040000795c */ /* 0x000fe20000300000 */
.L_x_30:
[----:B------:R-:W0:Y:S01]  /*5870*/  S2R R4, SR_TID.X ;  /* 0x0000000000047919 */ /* 0x000e220000002100 */
[----:B------:R-:W-:Y:S02]  /*5880*/  UIMAD UR43, UR43, 0xe0, URZ ;  /* 0x000000e02b2b78a4 */ /* 0x000fe4000f8e023f */
[----:B------:R-:W-:Y:S01]  /*5890*/  USHF.R.S32.HI UR10, URZ, 0x1f, UR42 ;  /* 0x0000001f3f0a7899 */ /* 0x000fe2000801142a */
[----:B------:R-:W-:Y:S01]  /*58a0*/  ULDC.64 UR8, c[0x0][0x5d0] ;  /* 0x0001740000087ab9 */ /* 0x000fe20000000a00 */
[----:B------:R-:W-:Y:S02]  /*58b0*/  UIMAD.WIDE UR6, UR44, 0x100, URZ ;  /* 0x000001002c0678a5 */ /* 0x000fe4000f8e023f */
[----:B------:R-:W-:Y:S01]  /*58c0*/  IMAD.U32 R19, RZ, RZ, UR43 ;  /* 0x0000002bff137e24 */ /* 0x000fe2000f8e00ff */
[----:B------:R-:W-:Y:S02]  /*58d0*/  UIMAD UR4, UR10, UR8, URZ ;  /* 0x000000080a0472a4 */ /* 0x000fe4000f8e023f */
[----:B------:R-:W-:Y:S01]  /*58e0*/  IMAD.U32 R9, RZ, RZ, UR8 ;  /* 0x00000008ff097e24 */ /* 0x000fe2000f8e00ff */
[----:B------:R-:W-:-:S02]  /*58f0*/  USHF.L.U32 UR44, UR44, 0x8, URZ ;  /* 0x000000082c2c7899 */ /* 0x000fc4000800063f */
[----:B------:R-:W-:Y:S01]  /*5900*/  UIMAD UR4, UR42, UR9, UR4 ;  /* 0x000000092a0472a4 */ /* 0x000fe2000f8e0204 */
[----:B------:R-:W-:Y:S01]  /*5910*/  ULDC UR8, c[0x0][0x284] ;  /* 0x0000a10000087ab9 */ /* 0x000fe20000000800 */
[----:B------:R-:W-:Y:S02]  /*5920*/  UIADD3 UR37, UR40, UR37, URZ ;  /* 0x0000002528257290 */ /* 0x000fe4000fffe03f */
[----:B------:R-:W-:Y:S02]  /*5930*/  UISETP.GE.U32.AND UP2, UPT, UR40, 0x3, UPT ;  /* 0x000000032800788c */ /* 0x000fe4000bf46070 */
[----:B------:R-:W-:-:S04]  /*5940*/  UISETP.GT.U32.AND UP1, UPT, UR37, 0x2, UPT ;  /* 0x000000022500788c */ /* 0x000fc8000bf24070 */
[----:B------:R-:W-:Y:S01]  /*5950*/  UISETP.LT.U32.AND UP1, UPT, UR40, 0x3, UP1 ;  /* 0x000000032800788c */ /* 0x000fe20008f21070 */
[C---:B0-----:R-:W-:Y:S01]  /*5960*/  IMAD.SHL.U32 R18, R4.reuse, 0x2, RZ ;  /* 0x0000000204127824 */ /* 0x041fe200078e00ff */
[--C-:B------:R-:W-:Y:S02]  /*5970*/  SHF.R.U32.HI R3, RZ, 0x7, R4.reuse ;  /* 0x00000007ff037819 */ /* 0x100fe40000011604 */
[----:B------:R-:W-:Y:S02]  /*5980*/  SHF.R.U32.HI R7, RZ, 0x2, R4 ;  /* 0x00000002ff077819 */ /* 0x000fe40000011604 */
[----:B------:R-:W-:Y:S02]  /*5990*/  LOP3.LUT R18, R19, 0x6, R18, 0xf8, !PT ;  /* 0x0000000613127812 */ /* 0x000fe400078ef812 */
[----:B------:R-:W-:Y:S02]  /*59a0*/  LOP3.LUT R3, R3, 0x1, RZ, 0xc0, !PT ;  /* 0x0000000103037812 */ /* 0x000fe400078ec0ff */
[----:B------:R-:W-:-:S02]  /*59b0*/  LOP3.LUT R236, R4, 0x60, RZ, 0xc0, !PT ;  /* 0x0000006004ec7812 */ /* 0x000fc400078ec0ff */
[----:B------:R-:W-:Y:S01]  /*59c0*/  SHF.R.S32.HI R19, RZ, 0x1f, R18 ;  /* 0x0000001fff137819 */ /* 0x000fe20000011412 */
[----:B------:R-:W-:Y:S01]  /*59d0*/  IMAD.SHL.U32 R0, R3, 0x40, RZ ;  /* 0x0000004003007824 */ /* 0x000fe200078e00ff */
[----:B------:R-:W-:Y:S02]  /*59e0*/  LOP3.LUT R7, R7, 0x7, RZ, 0xc0, !PT ;  /* 0x0000000707077812 */ /* 0x000fe400078ec0ff */
[----:B------:R-:W-:Y:S01]  /*59f0*/  SHF.R.U32.HI R236, RZ, 0x1, R236 ;  /* 0x00000001ffec7819 */ /* 0x000fe200000116ec */
[----:B------:R-:W-:Y:S01]  /*5a00*/  IMAD.WIDE.U32 R8, R9, UR42, R18 ;  /* 0x0000002a09087c25 */ /* 0x000fe2000f8e0012 */
[--C-:B------:R-:W-:Y:S02]  /*5a10*/  LOP3.LUT R5, R0, 0x40, R7.reuse, 0xe2, !PT ;  /* 0x0000004000057812 */ /* 0x100fe400078ee207 */
[----:B------:R-:W-:Y:S01]  /*5a20*/  IADD3 R0, RZ, -R236, -R7 ;  /* 0x800000ecff007210 */ /* 0x000fe20007ffe807 */
[----:B------:R-:W-:Y:S01]  /*5a30*/  VIADD R9, R9, UR4 ;  /* 0x0000000409097c36 */ /* 0x000fe20008000000 */
[----:B------:R-:W-:Y:S01]  /*5a40*/  ULDC UR4, c[0x0][0x288] ;  /* 0x0000a20000047ab9 */ /* 0x000fe20000000800 */
[----:B------:R-:W-:Y:S01]  /*5a50*/  LOP3.LUT R236, R5, UR6, R236, 0xfe, !PT ;  /* 0x0000000605ec7c12 */ /* 0x000fe2000f8efeec */
[----:B------:R-:W-:Y:S01]  /*5a60*/  UISETP.GE.AND UP0, UPT, UR43, UR4, UPT ;  /* 0x000000042b00728c */ /* 0x000fe2000bf06270 */
[----:B------:R-:W-:-:S02]  /*5a70*/  IMAD R3, R3, -0x40, R0 ;  /* 0xffffffc003037824 */ /* 0x000fc400078e0200 */
[----:B------:R-:W-:Y:S01]  /*5a80*/  IMAD.U32 R0, RZ, RZ, UR8 ;  /* 0x00000008ff007e24 */ /* 0x000fe2000f8e00ff */
[----:B------:R-:W-:Y:S01]  /*5a90*/  UISETP.GE.OR UP0, UPT, UR44, UR8, UP0 ;  /* 0x000000082c00728c */ /* 0x000fe20008706670 */
[----:B------:R-:W-:Y:S01]  /*5aa0*/  IMAD.MOV.U32 R5, RZ, RZ, -0x2 ;  /* 0xfffffffeff057424 */ /* 0x000fe200078e00ff */
[----:B------:R-:W-:Y:S02]  /*5ab0*/  USEL UR8, URZ, 0x1, !UP1 ;  /* 0x000000013f087887 */ /* 0x000fe4000c800000 */
[----:B------:R-:W-:Y:S01]  /*5ac0*/  IADD3 R3, R0, -UR44, R3 ;  /* 0x8000002c00037c10 */ /* 0x000fe2000fffe003 */
[----:B------:R-:W-:Y:S01]  /*5ad0*/  UMOV UR44, 0xffffffff ;  /* 0xffffffff002c7882 */ /* 0x000fe20000000000 */
[----:B------:R-:W-:Y:S01]  /*5ae0*/  LOP3.LUT R0, R4, 0x3, RZ, 0xc0, !PT ;  /* 0x0000000304007812 */ /* 0x000fe200078ec0ff */
[----:B------:R-:W-:Y:S01]  /*5af0*/  ULOP3.LUT UR36, UR36, UR8, URZ, 0x3c, !UPT ;  /* 0x0000000824247292 */ /* 0x000fe2000f8e3c3f */
[----:B------:R-:W-:-:S03]  /*5b00*/  PLOP3.LUT P0, PT, PT, PT, UP0, 0x80, 0x0 ;  /* 0x000000000000781c */ /* 0x000fc60003f0f008 */
[----:B------:R-:W-:Y:S01]  /*5b10*/  IMAD R0, R0, R5, UR4 ;  /* 0x0000000400007e24 */ /* 0x000fe2000f8e0205 */
[----:B------:R-:W-:-:S03]  /*5b20*/  UIMAD.WIDE.U32 UR4, UR37, -0x55555555, URZ ;  /* 0xaaaaaaab250478a5 */ /* 0x000fc6000f8e003f */
[----:B------:R-:W-:Y:S01]  /*5b30*/  VIADD R0, R0, -UR43 ;  /* 0x8000002b00007c36 */ /* 0x000fe20008000000 */
[----:B------:R-:W-:-:S04]  /*5b40*/  USHF.R.U32.HI UR4, URZ, 0x1, UR5 ;  /* 0x000000013f047899 */ /* 0x000fc80008011605 */
[----:B------:R-:W-:Y:S02]  /*5b50*/  UIMAD UR37, UR4, -0x3, UR37 ;  /* 0xfffffffd042578a4 */ /* 0x000fe4000f8e0225 */
[----:B------:R-:W-:Y:S01]  /*5b60*/  @UP2 ULOP3.LUT UR36, UR36, 0x1, UR4, 0x78, !UPT ;  /* 0x0000000124242892 */ /* 0x000fe2000f8e7804 */
[----:B------:R-:W-:Y:S11]  /*5b70*/  @P0 BRA `(.L_x_32) ;  /* 0x000000dc00500947 */ /* 0x000ff60003800000 */
[----:B-----5:R-:W-:Y:S01]  /*5b80*/  FSETP.NEU.AND P1, PT, R16, RZ, PT ;  /* 0x000000ff1000720b */ /* 0x020fe20003f2d000 */
[----:B------:R-:W-:Y:S01]  /*5b90*/  ULDC.64 UR8, c[0x0][0x5c8] ;  /* 0x0001720000087ab9 */ /* 0x000fe20000000a00 */
[----:B------:R-:W-:Y:S01]  /*5ba0*/  ISETP.GT.AND P0, PT, R0, RZ, PT ;  /* 0x000000ff0000720c */ /* 0x000fe20003f04270 */
[----:B------:R-:W-:Y:S01]  /*5bb0*/  UIMAD UR4, UR7, UR8, URZ ;  /* 0x00000008070472a4 */ /* 0x000fe2000f8e023f */
[----:B------:R-:W-:Y:S01]  /*5bc0*/  IMAD.U32 R11, RZ, RZ, UR9 ;  /* 0x00000009ff0b7e24 */ /* 0x000fe2000f8e00ff */
[----:B------:R-:W-:Y:S01]  /*5bd0*/  BSSY B0, `(.L_x_32) ;  /* 0x0000dce000007945 */ /* 0x000fe20003800000 */
[----:B------:R-:W-:Y:S01]  /*5be0*/  IMAD.WIDE.U32 R8, R236, UR8, R8 ;  /* 0x00000008ec087c25 */ /* 0x000fe2000f8e0008 */
[----:B------:R-:W-:-:S03]  /*5bf0*/  ISETP.GT.AND P2, PT, R3, RZ, P0 ;  /* 0x000000ff0300720c */ /* 0x000fc60000744270 */
[----:B------:R-:W-:-:S04]  /*5c00*/  IMAD R11, R236, R11, UR4 ;  /* 0x00000004ec0b7e24 */ /* 0x000fc8000f8e020b */
[----:B------:R-:W-:Y:S01]  /*5c10*/  IMAD.IADD R11, R9, 0x1, R11 ;  /* 0x00000001090b7824 */ /* 0x000fe200078e020b */
[----:B------:R-:W-:Y:S06]  /*5c20*/  @!P1 BRA `(.L_x_33) ;  /* 0x0000009800e89947 */ /* 0x000fec0003800000 */
[----:B------:R-:W0:Y:S01]  /*5c30*/  LDC.64 R232, c[0x0][0x5b8] ;  /* 0x00016e00ffe87b82 */ /* 0x000e220000000a00 */
[----:B------:R-:W-:-:S07]  /*5c40*/  ULDC.64 UR4, c[0x0][0x5c0] ;  /* 0x0001700000047ab9 */ /* 0x000fce0000000a00 */
[----:B------:R-:W1:Y:S08]  /*5c50*/  LDC.64 R14, c[0x0][0x5b0] ;  /* 0x00016c00ff0e7b82 */ /* 0x000e700000000a00 */
[----:B------:R-:W2:Y:S01]  /*5c60*/  LDC.64 R12, c[0x0][0x5a8] ;  /* 0x00016a00ff0c7b82 */ /* 0x000ea20000000a00 */
[C---:B0-----:R-:W-:Y:S02]  /*5c70*/  IMAD R4, R232.reuse, UR10, RZ ;  /* 0x0000000ae8047c24 */ /* 0x041fe4000f8e02ff */
[----:B------:R-:W-:-:S04]  /*5c80*/  IMAD.WIDE.U32 R234, R232, UR42, R18 ;  /* 0x0000002ae8ea7c25 */ /* 0x000fc8000f8e0012 */
[----:B------:R-:W-:Y:S02]  /*5c90*/  IMAD R233, R233, UR42, R4 ;  /* 0x0000002ae9e97c24 */ /* 0x000fe4000f8e0204 */
[----:B-1----:R-:W-:Y:S02]  /*5ca0*/  IMAD R10, R14, UR7, RZ ;  /* 0x000000070e0a7c24 */ /* 0x002fe4000f8e02ff */
[----:B------:R-:W-:Y:S01]  /*5cb0*/  IMAD.IADD R21, R235, 0x1, R233 ;  /* 0x00000001eb157824 */ /* 0x000fe200078e02e9 */
[----:B------:R0:W-:Y:S01]  /*5cc0*/  STL [R1+0x48], R233 ;  /* 0x000048e901007387 */ /* 0x0001e20000100800 */
[----:B------:R-:W-:Y:S02]  /*5cd0*/  IMAD.MOV.U32 R20, RZ, RZ, R234 ;  /* 0x000000ffff147224 */ /* 0x000fe400078e00ea */
[C---:B------:R-:W-:Y:S02]  /*5ce0*/  IMAD R10, R236.reuse, R15, R10 ;  /* 0x0000000fec0a7224 */ /* 0x040fe400078e020a */
[----:B------:R-:W-:-:S04]  /*5cf0*/  IMAD.WIDE.U32 R4, R236, R14, R20 ;  /* 0x0000000eec047225 */ /* 0x000fc800078e0014 */
[----:B------:R-:W-:Y:S01]  /*5d00*/  IMAD.IADD R5, R5, 0x1, R10 ;  /* 0x0000000105057824 */ /* 0x000fe200078e020a */
[----:B--2---:R-:W-:-:S04]  /*5d10*/  LEA R6, P1, R4, R12, 0x1 ;  /* 0x0000000c04067211 */ /* 0x004fc800078208ff */
[----:B------:R-:W-:Y:S01]  /*5d20*/  LEA.HI.X R7, R4, R13, R5, 0x1, P1 ;  /* 0x0000000d04077211 */ /* 0x000fe200008f0c05 */
[----:B------:R-:W-:-:S04]  /*5d30*/  IMAD.MOV.U32 R5, RZ, RZ, R233 ;  /* 0x000000ffff057224 */ /* 0x000fc800078e00e9 */
[----:B0-----:R0:W2:Y:S04]  /*5d40*/  @P2 LDG.E.LTC128B.U16 R233, desc[UR48][R6.64] ;  /* 0x0000003006e92981 */ /* 0x0010a8000c1e1520 */
[----:B------:R-:W3:Y:S01]  /*5d50*/  LDL.LU R7, [R1] ;  /* 0x0000000001077983 */ /* 0x000ee20000300800 */
[----:B0-----:R-:W-:Y:S01]  /*5d60*/  LEA R6, P1, R8, UR4, 0x1 ;  /* 0x0000000408067c11 */ /* 0x001fe2000f8208ff */
[----:B------:R-:W-:Y:S01]  /*5d70*/  BSSY B1, `(.L_x_34) ;  /* 0x0000014000017945 */ /* 0x000fe20003800000 */
[----:B------:R-:W-:Y:S02]  /*5d80*/  ISETP.GT.AND P3, PT, R0, 0x1, PT ;  /* 0x000000010000780c */ /* 0x000fe40003f64270 */
[----:B----4-:R-:W-:-:S11]  /*5d90*/  LOP3.LUT R17, R17, 0xfffffffb, RZ, 0xc0, !PT ;  /* 0xfffffffb11117812 */ /* 0x010fd600078ec0ff */
[----:B------:R-:W-:Y:S01]  /*5da0*/  @P3 LOP3.LUT R17, R17, 0x4, RZ, 0xfc, !PT ;  /* 0x0000000411113812 */ /* 0x000fe200078efcff */
[----:B--2---:R-:W-:-:S05]  /*5db0*/  HADD2.F32 R4, -RZ, R233.H0_H0 ;  /* 0x200000e9ff047230 */ /* 0x004fca0000004100 */
[----:B------:R-:W-:-:S04]  /*5dc0*/  FMUL R4, R4, R16 ;  /* 0x0000001004047220 */ /* 0x000fc80000400000 */
[----:B---3--:R-:W-:Y:S01]  /*5dd0*/  FFMA R4, R7, R2, R4 ;  /* 0x0000000207047223 */ /* 0x008fe20000000004 */
[----:B------:R-:W-:Y:S01]  /*5de0*/  LEA.HI.X R7, R8, UR5, R11, 0x1, P1 ;  /* 0x0000000508077c11 */ /* 0x000fe200088f0c0b */
[----:B------:R-:W-:-:S03]  /*5df0*/  IMAD.MOV.U32 R11, RZ, RZ, R5 ;  /* 0x000000ffff0b7224 */ /* 0x000fc600078e0005 */
[----:B------:R-:W-:-:S05]  /*5e00*/  F2FP.F16.F32.PACK_AB R4, RZ, R4 ;  /* 0x00000004ff04723e */ /* 0x000fca00000000ff */
[----:B------:R0:W-:Y:S02]  /*5e10*/  @P2 STG.E.U16 desc[UR48][R6.64], R4 ;  /* 0x0000000406002986 */ /* 0x0001e4000c101530 */
[----:B0-----:R-:W-:-:S04]  /*5e20*/  IMAD.WIDE.U32 R4, R236, R14, R18 ;  /* 0x0000000eec047225 */ /* 0x001fc800078e0012 */
[----:B------:R-:W-:Y:S02]  /*5e30*/  IMAD.IADD R5, R10, 0x1, R5 ;  /* 0x000000010a057824 */ /* 0x000fe400078e0205 */
[----:B------:R-:W-:-:S04]  /*5e40*/  IMAD.WIDE.U32 R8, R232, UR42, R4 ;  /* 0x0000002ae8087c25 */ /* 0x000fc8000f8e0004 */
[----:B------:R-:W-:Y:S01]  /*5e50*/  IMAD.IADD R5, R11, 0x1, R9 ;  /* 0x000000010b057824 */ /* 0x000fe200078e0209 */
[----:B------:R-:W-:-:S04]  /*5e60*/  LEA R4, P1, R8, R12, 0x1 ;  /* 0x0000000c08047211 */ /* 0x000fc800078208ff */
[----:B------:R-:W-:Y:S02]  /*5e70*/  LEA.HI.X R5, R8, R13, R5, 0x1, P1 ;  /* 0x0000000d08057211 */ /* 0x000fe400008f0c05 */
[----:B------:R-:W-:-:S13]  /*5e80*/  ISETP.GT.AND P1, PT, R3, RZ, P3 ;  /* 0x000000ff0300720c */ /* 0x000fda0001f24270 */
[----:B------:R-:W-:Y:S05]  /*5e90*/  @!P1 BRA `(.L_x_35) ;  /* 0x0000000000049947 */ /* 0x000fea0003800000 */
[----:B------:R0:W5:Y:S02]  /*5ea0*/  LDG.E.LTC128B.U16 R233, desc[UR48][R4.64+0x2] ;  /* 0x0000023004e97981 */ /* 0x000164000c1e1520 */
.L_x_35:
[----:B------:R-:W-:Y:S05]  /*5eb0*/  BSYNC B1 ;  /* 0x0000000000017941 */ /* 0x000fea0003800000 */
.L_x_34:
[----:B------:R-:W2:Y:S01]  /*5ec0*/  LDL.LU R9, [R1+0x4] ;  /* 0x0000040001097983 */ /* 0x000ea20000300800 */
[----:B-----5:R-:W-:-:S03]  /*5ed0*/  HADD2.F32 R8, -RZ, R233.H0_H0 ;  /* 0x200000e9ff087230 */ /* 0x020fc60000004100 */
[----:B------:R1:W-:Y:S02]  /*5ee0*/  STL [R1+0x54], R0 ;  /* 0x0000540001007387 */ /* 0x0003e40000100800 */
[----:B------:R-:W-:Y:S02]  /*5ef0*/  FMUL R8, R8, R16 ;  /* 0x0000001008087220 */ /* 0x000fe40000400000 */
[----:B-1----:R-:W3:Y:S02]  /*5f00*/  LDL.LU R0, [R1+0x8] ;  /* 0x0000080001007983 */ /* 0x002ee40000300800 */
[----:B--2---:R-:W-:Y:S01]  /*5f10*/  FFMA R8, R9, R2, R8 ;  /* 0x0000000209087223 */ /* 0x004fe20000000008 */
[----:B------:R-:W-:-:S04]  /*5f20*/  SHF.L.U64.HI R9, R14, 0x3, R15 ;  /* 0x000000030e097819 */ /* 0x000fc8000001020f */
[----:B------:R-:W-:-:S05]  /*5f30*/  F2FP.F16.F32.PACK_AB R8, RZ, R8 ;  /* 0x00000008ff08723e */ /* 0x000fca00000000ff */
[----:B------:R1:W-:Y:S01]  /*5f40*/  @P1 STG.E.U16 desc[UR48][R6.64+0x2], R8 ;  /* 0x0000020806001986 */ /* 0x0003e2000c101530 */
[----:B------:R-:W-:Y:S01]  /*5f50*/  ISETP.GT.AND P1, PT, R3, 0x8, P0 ;  /* 0x000000080300780c */ /* 0x000fe20000724270 */
[----:B-1----:R-:W-:-:S05]  /*5f60*/  IMAD.SHL.U32 R8, R14, 0x8, RZ ;  /* 0x000000080e087824 */ /* 0x002fca00078e00ff */
[----:B------:R1:W-:Y:S02]  /*5f70*/  STL.64 [R1], R8 ;  /* 0x0000000801007387 */ /* 0x0003e40000100a00 */
[----:B-1----:R-:W-:-:S04]  /*5f80*/  IMAD.WIDE.U32 R8, R236, R14, R8 ;  /* 0x0000000eec087225 */ /* 0x002fc800078e0008 */
[----:B------:R-:W-:Y:S01]  /*5f90*/  IMAD.IADD R237, R10, 0x1, R9 ;  /* 0x000000010aed7824 */ /* 0x000fe200078e0209 */
[----:B------:R-:W-:-:S05]  /*5fa0*/  IADD3 R9, P2, R234, R8, RZ ;  /* 0x00000008ea097210 */ /* 0x000fca0007f5e0ff */
[----:B------:R-:W-:Y:S01]  /*5fb0*/  IMAD.X R11, R237, 0x1, R21, P2 ;  /* 0x00000001ed0b7824 */ /* 0x000fe200010e0615 */
[----:B------:R-:W-:-:S04]  /*5fc0*/  LEA R10, P2, R9, R12, 0x1 ;  /* 0x0000000c090a7211 */ /* 0x000fc800078408ff */
[----:B------:R-:W-:Y:S02]  /*5fd0*/  LEA.HI.X R11, R9, R13, R11, 0x1, P2 ;  /* 0x0000000d090b7211 */ /* 0x000fe400010f0c0b */
[----:B------:R-:W2:Y:S04]  /*5fe0*/  LDL R9, [R1+0x48] ;  /* 0x0000480001097983 */ /* 0x000ea80000100800 */
[----:B------:R1:W4:Y:S02]  /*5ff0*/  @P1 LDG.E.LTC128B.U16 R233, desc[UR48][R10.64] ;  /* 0x000000300ae91981 */ /* 0x000324000c1e1520 */
[----:B-1----:R-:W-:-:S05]  /*6000*/  IADD3 R10, P2, R18, R8, RZ ;  /* 0x00000008120a7210 */ /* 0x002fca0007f5e0ff */
[----:B------:R-:W-:Y:S02]  /*6010*/  IMAD.X R11, R19, 0x1, R237, P2 ;  /* 0x00000001130b7824 */ /* 0x000fe400010e06ed */
[----:B------:R-:W-:-:S03]  /*6020*/  IMAD.WIDE.U32 R10, R232, UR42, R10 ;  /* 0x0000002ae80a7c25 */ /* 0x000fc6000f8e000a */
[----:B------:R-:W-:Y:S01]  /*6030*/  LEA R8, P2, R10, R12, 0x1 ;  /* 0x0000000c0a087211 */ /* 0x000fe200078408ff */
[----:B------:R-:W-:Y:S02]  /*6040*/  IMAD.U32 R237, RZ, RZ, UR9 ;  /* 0x00000009ffed7e24 */ /* 0x000fe4000f8e00ff */
[----:B--2---:R-:W-:-:S05]  /*6050*/  IMAD.IADD R9, R9, 0x1, R11 ;  /* 0x0000000109097824 */ /* 0x004fca00078e020b */
[----:B------:R-:W-:Y:S01]  /*6060*/  LEA.HI.X R9, R10, R13, R9, 0x1, P2 ;  /* 0x0000000d0a097211 */ /* 0x000fe200010f0c09 */
[----:B----4-:R-:W-:-:S05]  /*6070*/  HADD2.F32 R10, -RZ, R233.H0_H0 ;  /* 0x200000e9ff0a7230 */ /* 0x010fca0000004100 */
[----:B------:R-:W-:-:S04]  /*6080*/  FMUL R10, R10, R16 ;  /* 0x000000100a0a7220 */ /* 0x000fc80000400000 */
[----:B---3--:R-:W-:Y:S01]  /*6090*/  FFMA R11, R0, R2, R10 ;  /* 0x00000002000b7223 */ /* 0x008fe2000000000a */
[----:B------:R-:W-:-:S04]  /*60a0*/  IMAD.U32 R0, RZ, RZ, UR8 ;  /* 0x00000008ff007e24 */ /* 0x000fc8000f8e00ff */
[----:B------:R-:W-:Y:S02]  /*60b0*/  F2FP.F16.F32.PACK_AB R11, RZ, R11 ;  /* 0x0000000bff0b723e */ /* 0x000fe400000000ff */
[--C-:B------:R-:W-:Y:S02]  /*60c0*/  SHF.L.U64.HI R0, R0, 0x4, R237.reuse ;  /* 0x0000000400007819 */ /* 0x100fe400000102ed */
[----:B------:R-:W-:-:S03]  /*60d0*/  PRMT R237, R11, 0x7610, R237 ;  /* 0x000076100bed7816 */ /* 0x000fc600000000ed */
[----:B------:R1:W-:Y:S04]  /*60e0*/  STL [R1+0x4c], R0 ;  /* 0x00004c0001007387 */ /* 0x0003e80000100800 */
[----:B-1----:R1:W5:Y:S04]  /*60f0*/  LDL.LU R0, [R1+0x54] ;  /* 0x0000540001007983 */ /* 0x0023680000300800 */
[----:B------:R-:W2:Y:S01]  /*6100*/  LDL R11, [R1+0x4c] ;  /* 0x00004c00010b7983 */ /* 0x000ea20000100800 */
[----:B------:R-:W-:-:S04]  /*6110*/  IMAD.U32 R10, RZ, RZ, UR8 ;  /* 0x00000008ff0a7e24 */ /* 0x000fc8000f8e00ff */
[----:B------:R-:W-:-:S05]  /*6120*/  IMAD.SHL.U32 R10, R10, 0x10, RZ ;  /* 0x000000100a0a7824 */ /* 0x000fca00078e00ff */
[----:B------:R-:W-:Y:S02]  /*6130*/  IADD3 R10, P2, R10, R6, RZ ;  /* 0x000000060a0a7210 */ /* 0x000fe40007f5e0ff */
[----:B------:R-:W-:Y:S01]  /*6140*/  ISETP.GT.AND P3, PT, R3, 0x8, P3 ;  /* 0x000000080300780c */ /* 0x000fe20001f64270 */
[----:B------:R-:W-:Y:S02]  /*6150*/  BSSY B1, `(.L_x_36) ;  /* 0x0000005000017945 */ /* 0x000fe40003800000 */
[----:B--2---:R-:W-:-:S05]  /*6160*/  IMAD.X R11, R11, 0x1, R7, P2 ;  /* 0x000000010b0b7824 */ /* 0x004fca00010e0607 */
[----:B------:R1:W-:Y:S05]  /*6170*/  @P1 STG.E.U16 desc[UR48][R10.64], R237 ;  /* 0x000000ed0a001986 */ /* 0x0003ea000c101530 */
[----:B------:R-:W-:Y:S05]  /*6180*/  @!P3 BRA `(.L_x_37) ;  /* 0x000000000004b947 */ /* 0x000fea0003800000 */
[----:B------:R2:W5:Y:S02]  /*6190*/  LDG.E.LTC128B.U16 R233, desc[UR48][R8.64+0x2] ;  /* 0x0000023008e97981 */ /* 0x000564000c1e1520 */
.L_x_37:
[----:B------:R-:W-:Y:S05]  /*61a0*/  BSYNC B1 ;  /* 0x0000000000017941 */ /* 0x000fea0003800000 */
.L_x_36:
[----:B------:R0:W-:Y:S04]  /*61b0*/  STL [R1+0x54], R4 ;  /* 0x0000540401007387 */ /* 0x0001e80000100800 */
[----:B0-----:R-:W3:Y:S01]  /*61c0*/  LDL.LU R4, [R1+0xc] ;  /* 0x00000c0001047983 */ /* 0x001ee20000300800 */
[----:B-1---5:R-:W-:-:S05]  /*61d0*/  HADD2.F32 R237, -RZ, R233.H0_H0 ;  /* 0x200000e9ffed7230 */ /* 0x022fca0000004100 */
[----:B------:R-:W-:Y:S01]  /*61e0*/  FMUL R237, R237, R16 ;  /* 0x00000010eded7220 */ /* 0x000fe20000400000 */
[----:B------:R-:W-:-:S04]  /*61f0*/  ISETP.GT.AND P4, PT, R0, 0x8, PT ;  /* 0x000000080000780c */ /* 0x000fc80003f84270 */
[----:B------:R-:W-:Y:S01]  /*6200*/  ISETP.GT.AND P1, PT, R3, RZ, P4 ;  /* 0x000000ff0300720c */ /* 0x000fe20002724270 */
[----:B---3--:R-:W-:Y:S02]  /*6210*/  FFMA R237, R4, R2, R237 ;  /* 0x0000000204ed7223 */ /* 0x008fe400000000ed */
[----:B------:R0:W5:Y:S01]  /*6220*/  LDL.LU R4, [R1+0x54] ;  /* 0x0000540001047983 */ /* 0x0001620000300800 */
[----:B------:R-:W-:Y:S01]  /*6230*/  LOP3.LUT R17, R17, 0xfffffffd, RZ, 0xc0, !PT ;  /* 0xfffffffd11117812 */ /* 0x000fe200078ec0ff */
[----:B------:R-:W-:Y:S01]  /*6240*/  BSSY B1, `(.L_x_38) ;  /* 0x0000006000017945 */ /* 0x000fe20003800000 */
[----:B------:R-:W-:-:S03]  /*6250*/  F2FP.F16.F32.PACK_AB R237, RZ, R237 ;  /* 0x000000edffed723e */ /* 0x000fc600000000ff */
[----:B------:R-:W-:Y:S02]  /*6260*/  @P4 LOP3.LUT R17, R17, 0x2, RZ, 0xfc, !PT ;  /* 0x0000000211114812 */ /* 0x000fe400078efcff */
[----:B------:R0:W-:Y:S02]  /*6270*/  @P3 STG.E.U16 desc[UR48][R10.64+0x2], R237 ;  /* 0x000002ed0a003986 */ /* 0x0001e4000c101530 */
[----:B------:R-:W-:Y:S05]  /*6280*/  @!P1 BRA `(.L_x_39) ;  /* 0x0000000000049947 */ /* 0x000fea0003800000 */
[----:B-----5:R1:W5:Y:S02]  /*6290*/  LDG.E.LTC128B.U16 R233, desc[UR48][R4.64+0x10] ;  /* 0x0000103004e97981 */ /* 0x020364000c1e1520 */
.L_x_39:
[----:B------:R-:W-:Y:S05]  /*62a0*/  BSYNC B1 ;  /* 0x0000000000017941 */ /* 0x000fea0003800000 */
.L_x_38:
[----:B-----5:R1:W-:Y:S04]  /*62b0*/  STL [R1+0x54], R4 ;  /* 0x0000540401007387 */ /* 0x0203e80000100800 */
[----:B-1----:R-:W3:Y:S01]  /*62c0*/  LDL.LU R4, [R1+0x10] ;  /* 0x0000100001047983 */ /* 0x002ee20000300800 */
[----:B0-----:R-:W-:-:S05]  /*62d0*/  HADD2.F32 R237, -RZ, R233.H0_H0 ;  /* 0x200000e9ffed7230 */ /* 0x001fca0000004100 */
        /* <DEDUP_REMOVED lines=12> */
.L_x_41:
[----:B------:R-:W-:Y:S05]  /*63a0*/  BSYNC B1 ;  /* 0x0000000000017941 */ /* 0x000fea0003800000 */
.L_x_40:
[----:B------:R3:W-:Y:S04]  /*63b0*/  STL [R1+0x54], R0 ;  /* 0x0000540001007387 */ /* 0x0007e80000100800 */
[----:B---3--:R-:W3:Y:S01]  /*63c0*/  LDL.LU R0, [R1+0x14] ;  /* 0x0000140001007983 */ /* 0x008ee20000300800 */
[----:B0----5:R-:W-:-:S05]  /*63d0*/  HADD2.F32 R237, -RZ, R233.H0_H0 ;  /* 0x200000e9ffed7230 */ /* 0x021fca0000004100 */
[----:B------:R-:W-:Y:S01]  /*63e0*/  FMUL R237, R237, R16 ;  /* 0x00000010eded7220 */ /* 0x000fe20000400000 */
[----:B------:R-:W-:-:S03]  /*63f0*/  ISETP.GT.AND P3, PT, R3, 0x8, P4 ;  /* 0x000000080300780c */ /* 0x000fc60002764270 */
[----:B---3--:R-:W-:Y:S02]  /*6400*/  FFMA R237, R0, R2, R237 ;  /* 0x0000000200ed7223 */ /* 0x008fe400000000ed */
[----:B------:R0:W5:Y:S01]  /*6410*/  LDL.LU R0, [R1+0x54] ;  /* 0x0000540001007983 */ /* 0x0001620000300800 */
[----:B------:R-:W-:Y:S02]  /*6420*/  BSSY B1, `(.L_x_42) ;  /* 0x0000005000017945 */ /* 0x000fe40003800000 */
[----:B------:R-:W-:-:S05]  /*6430*/  F2FP.F16.F32.PACK_AB R237, RZ, R237 ;  /* 0x000000edffed723e */ /* 0x000fca00000000ff */
[----:B------:R0:W-:Y:S01]  /*6440*/  @P2 STG.E.U16 desc[UR48][R6.64+0x12], R237 ;  /* 0x000012ed06002986 */ /* 0x0001e2000c101530 */
[----:B------:R-:W-:Y:S05]  /*6450*/  @!P3 BRA `(.L_x_43) ;  /* 0x000000000004b947 */ /* 0x000fea0003800000 */
[----:B------:R3:W5:Y:S02]  /*6460*/  LDG.E.LTC128B.U16 R233, desc[UR48][R8.64+0x10] ;  /* 0x0000103008e97981 */ /* 0x000764000c1e1520 */
.L_x_43:
[----:B------:R-:W-:Y:S05]  /*6470*/  BSYNC B1 ;  /* 0x0000000000017941 */ /* 0x000fea0003800000 */
.L_x_42:
[----:B-----5:R4:W-:Y:S04]  /*6480*/  STL [R1+0x54], R0 ;  /* 0x0000540001007387 */ /* 0x0209e80000100800 */
[----:B----4-:R-:W4:Y:S01]  /*6490*/  LDL.LU R0, [R1+0x18] ;  /* 0x0000180001007983 */ /* 0x010f220000300800 */
[----:B0-----:R-:W-:-:S05]  /*64a0*/  HADD2.F32 R237, -RZ, R233.H0_H0 ;  /* 0x200000e9ffed7230 */ /* 0x001fca0000004100 */
[----:B------:R-:W-:Y:S01]  /*64b0*/  FMUL R237, R237, R16 ;  /* 0x00000010eded7220 */ /* 0x000fe20000400000 */
[----:B------:R-:W-:-:S03]  /*64c0*/  ISETP.GT.AND P1, PT, R3, 0x8, P6 ;  /* 0x000000080300780c */ /* 0x000fc60003724270 */
[----:B----4-:R-:W-:Y:S02]  /*64d0*/  FFMA R237, R0, R2, R237 ;  /* 0x0000000200ed7223 */ /* 0x010fe400000000ed */
[----:B------:R0:W5:Y:S01]  /*64e0*/  LDL.LU R0, [R1+0x54] ;  /* 0x0000540001007983 */ /* 0x0001620000300800 */
[----:B------:R-:W-:Y:S02]  /*64f0*/  BSSY B1, `(.L_x_44) ;  /* 0x0000005000017945 */ /* 0x000fe40003800000 */
[----:B------:R-:W-:-:S05]  /*6500*/  F2FP.F16.F32.PACK_AB R237, RZ, R237 ;  /* 0x000000edffed723e */ /* 0x000fca00000000ff */
[----:B------:R0:W-:Y:S01]  /*6510*/  @P3 STG.E.U16 desc[UR48][R10.64+0x10], R237 ;  /* 0x000010ed0a003986 */ /* 0x0001e2000c101530 */
[----:B------:R-:W-:Y:S05]  /*6520*/  @!P1 BRA `(.L_x_45) ;  /* 0x0000000000049947 */ /* 0x000fea0003800000 */
[----:B------:R4:W5:Y:S02]  /*6530*/  LDG.E.LTC128B.U16 R233, desc[UR48][R8.64+0x12] ;  /* 0x0000123008e97981 */ /* 0x000964000c1e1520 */
.L_x_45:
[----:B------:R-:W-:Y:S05]  /*6540*/  BSYNC B1 ;  /* 0x0000000000017941 */ /* 0x000fea0003800000 */
.L_x_44:
[----:B------:R1:W-:Y:S04]  /*6550*/  STL [R1+0x54], R4 ;  /* 0x0000540401007387 */ /* 0x0003e80000100800 */
[----:B-1----:R-:W2:Y:S01]  /*6560*/  LDL.LU R4, [R1+0x1c] ;  /* 0x00001c0001047983 */ /* 0x002ea20000300800 */
[----:B0----5:R-:W-:-:S05]  /*6570*/  HADD2.F32 R237, -RZ, R233.H0_H0 ;  /* 0x200000e9ffed7230 */ /* 0x021fca0000004100 */
[----:B------:R-:W-:Y:S01]  /*6580*/  FMUL R237, R237, R16 ;  /* 0x00000010eded7220 */ /* 0x000fe20000400000 */
[----:B------:R-:W-:-:S04]  /*6590*/  ISETP.GT.AND P4, PT, R0, 0x10, PT ;  /* 0x000000100000780c */ /* 0x000fc80003f84270 */
[----:B------:R-:W-:Y:S01]  /*65a0*/  ISETP.GT.AND P2, PT, R3, RZ, P4 ;  /* 0x000000ff0300720c */ /* 0x000fe20002744270 */
[----:B--2---:R-:W-:Y:S02]  /*65b0*/  FFMA R237, R4, R2, R237 ;  /* 0x0000000204ed7223 */ /* 0x004fe400000000ed */
[----:B------:R0:W5:Y:S01]  /*65c0*/  LDL.LU R4, [R1+0x54] ;  /* 0x0000540001047983 */ /* 0x0001620000300800 */
[----:B------:R-:W-:Y:S02]  /*65d0*/  BSSY B1, `(.L_x_46) ;  /* 0x0000005000017945 */ /* 0x000fe40003800000 */
[----:B------:R-:W-:-:S05]  /*65e0*/  F2FP.F16.F32.PACK_AB R237, RZ, R237 ;  /* 0x000000edffed723e */ /* 0x000fca00000000ff */
[----:B------:R0:W-:Y:S02]  /*65f0*/  @P1 STG.E.U16 desc[UR48][R10.64+0x12], R237 ;  /* 0x000012ed0a001986 */ /* 0x0001e4000c101530 */
[----:B------:R-:W-:Y:S05]  /*6600*/  @!P2 BRA `(.L_x_47) ;  /* 0x000000000004a947 */ /* 0x000fea0003800000 */
[----:B-----5:R1:W5:Y:S02]  /*6610*/  LDG.E.LTC128B.U16 R233, desc[UR48][R4.64+0x20] ;  /* 0x0000203004e97981 */ /* 0x020364000c1e1520 */
.L_x_47:
[----:B------:R-:W-:Y:S05]  /*6620*/  BSYNC B1 ;  /* 0x0000000000017941 */ /* 0x000fea0003800000 */
.L_x_46:
[----:B-----5:R1:W-:Y:S04]  /*6630*/  STL [R1+0x54], R4 ;  /* 0x0000540401007387 */ /* 0x0203e80000100800 */
[----:B-1----:R-:W2:Y:S01]  /*6640*/  LDL.LU R4, [R1+0x20] ;  /* 0x0000200001047983 */ /* 0x002ea20000300800 */
[----:B0-----:R-:W-:-:S05]  /*6650*/  HADD2.F32 R237, -RZ, R233.H0_H0 ;  /* 0x200000e9ffed7230 */ /* 0x001fca0000004100 */
        /* <DEDUP_REMOVED lines=10> */
.L_x_49:
[----:B------:R-:W-:Y:S05]  /*6700*/  BSYNC B1 ;  /* 0x0000000000017941 */ /* 0x000fea0003800000 */
.L_x_48:
[----:B------:R2:W-:Y:S04]  /*6710*/  STL [R1+0x54], R0 ;  /* 0x0000540001007387 */ /* 0x0005e80000100800 */
[----:B--2---:R-:W2:Y:S01]  /*6720*/  LDL.LU R0, [R1+0x24] ;  /* 0x0000240001007983 */ /* 0x004ea20000300800 */
[----:B0----5:R-:W-:-:S05]  /*6730*/  HADD2.F32 R237, -RZ, R233.H0_H0 ;  /* 0x200000e9ffed7230 */ /* 0x021fca0000004100 */
[----:B------:R-:W-:-:S04]  /*6740*/  FMUL R237, R237, R16 ;  /* 0x00000010eded7220 */ /* 0x000fc80000400000 */
[----:B--2---:R-:W-:Y:S02]  /*6750*/  FFMA R237, R0, R2, R237 ;  /* 0x0000000200ed7223 */ /* 0x004fe400000000ed */
[----:B------:R0:W5:Y:S01]  /*6760*/  LDL.LU R0, [R1+0x54] ;  /* 0x0000540001007983 */ /* 0x0001620000300800 */
[----:B------:R-:W-:Y:S02]  /*6770*/  BSSY B1, `(.L_x_50) ;  /* 0x0000006000017945 */ /* 0x000fe40003800000 */
[----:B------:R-:W-:-:S05]  /*6780*/  F2FP.F16.F32.PACK_AB R237, RZ, R237 ;  /* 0x000000edffed723e */ /* 0x000fca00000000ff */
[----:B------:R0:W-:Y:S01]  /*6790*/  @P1 STG.E.U16 desc[UR48][R6.64+0x22], R237 ;  /* 0x000022ed06001986 */ /* 0x0001e2000c101530 */
[----:B------:R-:W-:-:S13]  /*67a0*/  ISETP.GT.AND P1, PT, R3, 0x8, P4 ;  /* 0x000000080300780c */ /* 0x000fda0002724270 */
[----:B0-----:R-:W-:Y:S05]  /*67b0*/  @!P1 BRA `(.L_x_51) ;  /* 0x0000000000049947 */ /* 0x001fea0003800000 */
[----:B------:R0:W5:Y:S02]  /*67c0*/  LDG.E.LTC128B.U16 R233, desc[UR48][R8.64+0x20] ;  /* 0x0000203008e97981 */ /* 0x000164000c1e1520 */
.L_x_51:
[----:B------:R-:W-:Y:S05]  /*67d0*/  BSYNC B1 ;  /* 0x0000000000017941 */ /* 0x000fea0003800000 */
.L_x_50:
[----:B-----5:R2:W-:Y:S04]  /*67e0*/  STL [R1+0x54], R0 ;  /* 0x0000540001007387 */ /* 0x0205e80000100800 */
[----:B--2---:R-:W2:Y:S01]  /*67f0*/  LDL.LU R0, [R1+0x28] ;  /* 0x0000280001007983 */ /* 0x004ea20000300800 */
[----:B------:R-:W-:-:S05]  /*6800*/  HADD2.F32 R237, -RZ, R233.H0_H0 ;  /* 0x200000e9ffed7230 */ /* 0x000fca0000004100 */
[----:B------:R-:W-:Y:S01]  /*6810*/  FMUL R237, R237, R16 ;  /* 0x00000010eded7220 */ /* 0x000fe20000400000 */
[----:B------:R-:W-:Y:S03]  /*6820*/  BSSY B1, `(.L_x_52) ;  /* 0x000000a000017945 */ /* 0x000fe60003800000 */
[----:B--2---:R-:W-:Y:S02]  /*6830*/  FFMA R237, R0, R2, R237 ;  /* 0x0000000200ed7223 */ /* 0x004fe400000000ed */
[----:B------:R2:W5:Y:S03]  /*6840*/  LDL.LU R0, [R1+0x54] ;  /* 0x0000540001007983 */ /* 0x0005660000300800 */
[----:B------:R-:W-:Y:S01]  /*6850*/  F2FP.F16.F32.PACK_AB R237, RZ, R237 ;  /* 0x000000edffed723e */ /* 0x000fe200000000ff */
[----:B------:R2:W-:Y:S04]  /*6860*/  STL.S16 [R1+0x10], R233 ;  /* 0x000010e901007387 */ /* 0x0005e80000100600 */
[----:B------:R2:W-:Y:S01]  /*6870*/  @P1 STG.E.U16 desc[UR48][R10.64+0x20], R237 ;  /* 0x000020ed0a001986 */ /* 0x0005e2000c101530 */
[----:B------:R-:W-:-:S13]  /*6880*/  ISETP.GT.AND P1, PT, R3, 0x8, P3 ;  /* 0x000000080300780c */ /* 0x000fda0001f24270 */
[----:B--2---:R-:W-:Y:S05]  /*6890*/  @!P1 BRA `(.L_x_53) ;  /* 0x0000000000089947 */ /* 0x004fea0003800000 */
[----:B------:R-:W2:Y:S04]  /*68a0*/  LDG.E.LTC128B.U16 R233, desc[UR48][R8.64+0x22] ;  /* 0x0000223008e97981 */ /* 0x000ea8000c1e1520 */
[----:B--2---:R2:W-:Y:S02]  /*68b0*/  STL [R1+0x10], R233 ;  /* 0x000010e901007387 */ /* 0x0045e40000100800 */
.L_x_53:
[----:B------:R-:W-:Y:S05]  /*68c0*/  BSYNC B1 ;  /* 0x0000000000017941 */ /* 0x000fea0003800000 */
.L_x_52:
[----:B--2---:R-:W2:Y:S04]  /*68d0*/  LDL R233, [R1+0x10] ;  /* 0x0000100001e97983 */ /* 0x004ea80000100800 */
[----:B------:R-:W3:Y:S04]  /*68e0*/  LDL.LU R235, [R1+0x2c] ;  /* 0x00002c0001eb7983 */ /* 0x000ee80000300800 */
[----:B------:R0:W-:Y:S04]  /*68f0*/  STL.64 [R1+0x70], R22 ;  /* 0x0000701601007387 */ /* 0x0001e80000100a00 */
[----:B0-----:R-:W4:Y:S04]  /*6900*/  LDL.LU.64 R22, [R1] ;  /* 0x0000000001167983 */ /* 0x001f280000300a00 */
[----:B------:R-:W-:Y:S04]  /*6910*/  STL.64 [R1+0x68], R8 ;  /* 0x0000680801007387 */ /* 0x000fe80000100a00 */
[----:B------:R-:W-:Y:S04]  /*6920*/  STL [R1+0x60], R5 ;  /* 0x0000600501007387 */ /* 0x000fe80000100800 */
[----:B------:R-:W-:Y:S04]  /*6930*/  STL.64 [R1+0x58], R6 ;  /* 0x0000580601007387 */ /* 0x000fe80000100a00 */
[----:B------:R1:W-:Y:S04]  /*6940*/  STL [R1+0x54], R4 ;  /* 0x0000540401007387 */ /* 0x0003e80000100800 */
[----:B-1----:R-:W4:Y:S01]  /*6950*/  LDL.LU R4, [R1+0x48] ;  /* 0x0000480001047983 */ /* 0x002f220000300800 */
[----:B--2---:R-:W-:-:S05]  /*6960*/  HADD2.F32 R233, -RZ, R233.H0_H0 ;  /* 0x200000e9ffe97230 */ /* 0x004fca0000004100 */
[----:B------:R-:W-:-:S04]  /*6970*/  FMUL R233, R233, R16 ;  /* 0x00000010e9e97220 */ /* 0x000fc80000400000 */
[----:B---3--:R-:W-:-:S05]  /*6980*/  FFMA R233, R235, R2, R233 ;  /* 0x00000002ebe97223 */ /* 0x008fca00000000e9 */
[----:B------:R-:W-:-:S05]  /*6990*/  F2FP.F16.F32.PACK_AB R233, RZ, R233 ;  /* 0x000000e9ffe9723e */ /* 0x000fca00000000ff */
[----:B------:R0:W-:Y:S02]  /*69a0*/  @P1 STG.E.U16 desc[UR48][R10.64+0x22], R233 ;  /* 0x000022e90a001986 */ /* 0x0001e4000c101530 */
[----:B0-----:R-:W-:-:S05]  /*69b0*/  IADD3 R233, P1, R236, 0x80, RZ ;  /* 0x00000080ece97810 */ /* 0x001fca0007f3e0ff */
[----:B------:R-:W-:Y:S02]  /*69c0*/  IMAD.X R235, RZ, RZ, UR7, P1 ;  /* 0x00000007ffeb7e24 */ /* 0x000fe400088e06ff */
[----:B------:R-:W-:-:S04]  /*69d0*/  IMAD.WIDE.U32 R236, R233, R14, R18 ;  /* 0x0000000ee9ec7225 */ /* 0x000fc800078e0012 */
[-C--:B------:R-:W-:Y:S02]  /*69e0*/  IMAD R235, R235, R14.reuse, RZ ;  /* 0x0000000eebeb7224 */ /* 0x080fe400078e02ff */
[----:B----4-:R-:W-:-:S04]  /*69f0*/  IMAD.WIDE.U32 R6, R233, R14, R22 ;  /* 0x0000000ee9067225 */ /* 0x010fc800078e0016 */
[C---:B------:R-:W-:Y:S02]  /*6a00*/  IMAD R5, R233.reuse, R15, R235 ;  /* 0x0000000fe9057224 */ /* 0x040fe400078e02eb */
[----:B------:R-:W-:-:S04]  /*6a10*/  IMAD.WIDE.U32 R22, R233, R14, R20 ;  /* 0x0000000ee9167225 */ /* 0x000fc800078e0014 */
[----:B------:R-:W-:Y:S01]  /*6a20*/  IMAD.IADD R15, R5, 0x1, R237 ;  /* 0x00000001050f7824 */ /* 0x000fe200078e02ed */
[----:B------:R-:W-:Y:S01]  /*6a30*/  LEA R8, P1, R22, R12, 0x1 ;  /* 0x0000000c16087211 */ /* 0x000fe200078208ff */
[----:B------:R-:W-:-:S04]  /*6a40*/  IMAD.MOV.U32 R14, RZ, RZ, R236 ;  /* 0x000000ffff0e7224 */ /* 0x000fc800078e00ec */
[----:B------:R-:W-:-:S04]  /*6a50*/  IMAD.WIDE.U32 R236, R232, UR42, R14 ;  /* 0x0000002ae8ec7c25 */ /* 0x000fc8000f8e000e */
[----:B------:R-:W-:Y:S02]  /*6a60*/  IMAD.IADD R14, R23, 0x1, R5 ;  /* 0x00000001170e7824 */ /* 0x000fe400078e0205 */
[----:B------:R-:W-:-:S03]  /*6a70*/  IMAD.IADD R15, R4, 0x1, R237 ;  /* 0x00000001040f7824 */ /* 0x000fc600078e02ed */
[-C--:B------:R-:W-:Y:S02]  /*6a80*/  LEA.HI.X R9, R22, R13.reuse, R14, 0x1, P1 ;  /* 0x0000000d16097211 */ /* 0x080fe400008f0c0e */
[C---:B------:R-:W-:Y:S01]  /*6a90*/  LEA R14, P1, R236.reuse, R12, 0x1 ;  /* 0x0000000cec0e7211 */ /* 0x040fe200078208ff */
[----:B------:R-:W-:Y:S01]  /*6aa0*/  IMAD.IADD R20, R5, 0x1, R7 ;  /* 0x0000000105147824 */ /* 0x000fe200078e0207 */
[----:B------:R0:W5:Y:S02]  /*6ab0*/  LDL.LU.64 R22, [R1+0x70] ;  /* 0x0000700001167983 */ /* 0x0001640000300a00 */
[----:B------:R-:W-:Y:S02]  /*6ac0*/  LEA.HI.X R15, R236, R13, R15, 0x1, P1 ;  /* 0x0000000dec0f7211 */ /* 0x000fe400008f0c0f */
[-C--:B------:R-:W-:Y:S01]  /*6ad0*/  IADD3 R235, P1, R234, R6.reuse, RZ ;  /* 0x00000006eaeb7210 */ /* 0x080fe20007f3e0ff */
[----:B------:R1:W-:Y:S04]  /*6ae0*/  STL.64 [R1+0x8], R8 ;  /* 0x0000080801007387 */ /* 0x0003e80000100a00 */
[----:B------:R-:W-:Y:S01]  /*6af0*/  IMAD.X R21, R20, 0x1, R21, P1 ;  /* 0x0000000114157824 */ /* 0x000fe200008e0615 */
[----:B------:R-:W-:-:S05]  /*6b00*/  IADD3 R18, P1, R18, R6, RZ ;  /* 0x0000000612127210 */ /* 0x000fca0007f3e0ff */
[----:B------:R-:W-:Y:S01]  /*6b10*/  IMAD.X R19, R19, 0x1, R20, P1 ;  /* 0x0000000113137824 */ /* 0x000fe200008e0614 */
[----:B-1----:R0:W5:Y:S01]  /*6b20*/  LDL.LU.64 R8, [R1+0x68] ;  /* 0x0000680001087983 */ /* 0x0021620000300a00 */
[----:B------:R-:W-:-:S03]  /*6b30*/  IMAD.WIDE.U32 R232, R232, UR42, R18 ;  /* 0x0000002ae8e87c25 */ /* 0x000fc6000f8e0012 */
[----:B------:R0:W5:Y:S04]  /*6b40*/  LDL.LU R5, [R1+0x60] ;  /* 0x0000600001057983 */ /* 0x0001680000300800 */
[----:B------:R0:W5:Y:S01]  /*6b50*/  LDL.LU.64 R6, [R1+0x58] ;  /* 0x0000580001067983 */ /* 0x0001620000300a00 */
[----:B------:R-:W-:-:S03]  /*6b60*/  IMAD.IADD R18, R4, 0x1, R233 ;  /* 0x0000000104127824 */ /* 0x000fc600078e02e9 */
[----:B------:R-:W2:Y:S01]  /*6b70*/  LDL.LU R20, [R1+0x10] ;  /* 0x0000100001147983 */ /* 0x000ea20000300800 */
[----:B------:R-:W-:-:S03]  /*6b80*/  LEA R234, P1, R235, R12, 0x1 ;  /* 0x0000000cebea7211 */ /* 0x000fc600078208ff */
[----:B------:R0:W5:Y:S01]  /*6b90*/  LDL.LU R4, [R1+0x54] ;  /* 0x0000540001047983 */ /* 0x0001620000300800 */
[-C--:B------:R-:W-:Y:S02]  /*6ba0*/  LEA.HI.X R235, R235, R13.reuse, R21, 0x1, P1 ;  /* 0x0000000debeb7211 */ /* 0x080fe400008f0c15 */
[----:B------:R-:W-:Y:S02]  /*6bb0*/  LEA R12, P1, R232, R12, 0x1 ;  /* 0x0000000ce80c7211 */ /* 0x000fe400078208ff */
[----:B-----5:R-:W-:Y:S02]  /*6bc0*/  ISETP.GT.AND P2, PT, R0, 0x18, PT ;  /* 0x000000180000780c */ /* 0x020fe40003f44270 */
[--C-:B------:R-:W-:Y:S02]  /*6bd0*/  LEA.HI.X R13, R232, R13, R18.reuse, 0x1, P1 ;  /* 0x0000000de80d7211 */ /* 0x100fe400008f0c12 */
[----:B------:R-:W-:Y:S01]  /*6be0*/  ISETP.GT.AND P1, PT, R3, RZ, P2 ;  /* 0x000000ff0300720c */ /* 0x000fe20001724270 */
[----:B------:R-:W-:Y:S01]  /*6bf0*/  BSSY B1, `(.L_x_54) ;  /* 0x0000004000017945 */ /* 0x000fe20003800000 */
[----:B--2---:R-:W-:-:S11]  /*6c00*/  PRMT R18, R20, 0x7610, R18 ;  /* 0x0000761014127816 */ /* 0x004fd60000000012 */
[----:B0-----:R-:W-:Y:S05]  /*6c10*/  @!P1 BRA `(.L_x_55) ;  /* 0x0000000000049947 */ /* 0x001fea0003800000 */
[----:B------:R0:W5:Y:S02]  /*6c20*/  LDG.E.LTC128B.U16 R18, desc[UR48][R4.64+0x30] ;  /* 0x0000303004127981 */ /* 0x000164000c1e1520 */
.L_x_55:
[----:B------:R-:W-:Y:S05]  /*6c30*/  BSYNC B1 ;  /* 0x0000000000017941 */ /* 0x000fea0003800000 */
.L_x_54:
[----:B------:R-:W2:Y:S01]  /*6c40*/  LDL.LU R20, [R1+0x30] ;  /* 0x0000300001147983 */ /* 0x000ea20000300800 */
[----:B-----5:R-:W-:Y:S01]  /*6c50*/  HADD2.F32 R19, -RZ, R18.H0_H0 ;  /* 0x20000012ff137230 */ /* 0x020fe20000004100 */
[----:B------:R-:W-:Y:S04]  /*6c60*/  BSSY B1, `(.L_x_56) ;  /* 0x0000009000017945 */ /* 0x000fe80003800000 */
[----:B------:R-:W-:-:S04]  /*6c70*/  FMUL R19, R19, R16 ;  /* 0x0000001013137220 */ /* 0x000fc80000400000 */
[----:B--2---:R-:W-:-:S05]  /*6c80*/  FFMA R19, R20, R2, R19 ;  /* 0x0000000214137223 */ /* 0x004fca0000000013 */
[----:B------:R-:W-:-:S05]  /*6c90*/  F2FP.F16.F32.PACK_AB R19, RZ, R19 ;  /* 0x00000013ff13723e */ /* 0x000fca00000000ff */
[----:B------:R1:W-:Y:S01]  /*6ca0*/  @P1 STG.E.U16 desc[UR48][R6.64+0x30], R19 ;  /* 0x0000301306001986 */ /* 0x0003e2000c101530 */
[----:B------:R-:W-:-:S04]  /*6cb0*/  ISETP.GT.AND P1, PT, R0, 0x19, PT ;  /* 0x000000190000780c */ /* 0x000fc80003f24270 */
[----:B------:R-:W-:-:S13]  /*6cc0*/  ISETP.GT.AND P5, PT, R3, RZ, P1 ;  /* 0x000000ff0300720c */ /* 0x000fda0000fa4270 */
[----:B-1----:R-:W-:Y:S05]  /*6cd0*/  @!P5 BRA `(.L_x_57) ;  /* 0x000000000004d947 */ /* 0x002fea0003800000 */
[----:B------:R1:W5:Y:S02]  /*6ce0*/  LDG.E.LTC128B.U16 R18, desc[UR48][R4.64+0x32] ;  /* 0x0000323004127981 */ /* 0x000364000c1e1520 */
.L_x_57:
[----:B------:R-:W-:Y:S05]  /*6cf0*/  BSYNC B1 ;  /* 0x0000000000017941 */ /* 0x000fea0003800000 */
.L_x_56:
[----:B------:R-:W2:Y:S01]  /*6d00*/  LDL.LU R20, [R1+0x34] ;  /* 0x0000340001147983 */ /* 0x000ea20000300800 */
[----:B-----5:R-:W-:Y:S01]  /*6d10*/  HADD2.F32 R19, -RZ, R18.H0_H0 ;  /* 0x20000012ff137230 */ /* 0x020fe20000004100 */
[----:B------:R-:W-:Y:S04]  /*6d20*/  BSSY B1, `(.L_x_58) ;  /* 0x0000008000017945 */ /* 0x000fe80003800000 */
[----:B------:R-:W-:-:S04]  /*6d30*/  FMUL R19, R19, R16 ;  /* 0x0000001013137220 */ /* 0x000fc80000400000 */
[----:B--2---:R-:W-:-:S05]  /*6d40*/  FFMA R19, R20, R2, R19 ;  /* 0x0000000214137223 */ /* 0x004fca0000000013 */
[----:B------:R-:W-:-:S05]  /*6d50*/  F2FP.F16.F32.PACK_AB R19, RZ, R19 ;  /* 0x00000013ff13723e */ /* 0x000fca00000000ff */
[----:B------:R2:W-:Y:S01]  /*6d60*/  @P5 STG.E.U16 desc[UR48][R6.64+0x32], R19 ;  /* 0x0000321306005986 */ /* 0x0005e2000c101530 */
[----:B------:R-:W-:-:S13]  /*6d70*/  ISETP.GT.AND P5, PT, R3, 0x8, P2 ;  /* 0x000000080300780c */ /* 0x000fda00017a4270 */
[----:B--2---:R-:W-:Y:S05]  /*6d80*/  @!P5 BRA `(.L_x_59) ;  /* 0x000000000004d947 */ /* 0x004fea0003800000 */
[----:B------:R2:W5:Y:S02]  /*6d90*/  LDG.E.LTC128B.U16 R18, desc[UR48][R8.64+0x30] ;  /* 0x0000303008127981 */ /* 0x000564000c1e1520 */
.L_x_59:
[----:B------:R-:W-:Y:S05]  /*6da0*/  BSYNC B1 ;  /* 0x0000000000017941 */ /* 0x000fea0003800000 */
.L_x_58:
[----:B------:R-:W3:Y:S01]  /*6db0*/  LDL.LU R20, [R1+0x38] ;  /* 0x0000380001147983 */ /* 0x000ee20000300800 */
[----:B-----5:R-:W-:Y:S01]  /*6dc0*/  HADD2.F32 R19, -RZ, R18.H0_H0 ;  /* 0x20000012ff137230 */ /* 0x020fe20000004100 */
[----:B------:R-:W-:Y:S01]  /*6dd0*/  BSSY B1, `(.L_x_60) ;  /* 0x0000009000017945 */ /* 0x000fe20003800000 */
[----:B------:R-:W-:-:S03]  /*6de0*/  PRMT R232, R18, 0x7610, R232 ;  /* 0x0000761012e87816 */ /* 0x000fc600000000e8 */
[----:B------:R-:W-:-:S04]  /*6df0*/  FMUL R19, R19, R16 ;  /* 0x0000001013137220 */ /* 0x000fc80000400000 */
[----:B---3--:R-:W-:-:S05]  /*6e00*/  FFMA R19, R20, R2, R19 ;  /* 0x0000000214137223 */ /* 0x008fca0000000013 */
[----:B------:R-:W-:-:S05]  /*6e10*/  F2FP.F16.F32.PACK_AB R19, RZ, R19 ;  /* 0x00000013ff13723e */ /* 0x000fca00000000ff */
[----:B------:R3:W-:Y:S01]  /*6e20*/  @P5 STG.E.U16 desc[UR48][R10.64+0x30], R19 ;  /* 0x000030130a005986 */ /* 0x0007e2000c101530 */
[----:B------:R-:W-:-:S13]  /*6e30*/  ISETP.GT.AND P5, PT, R3, 0x8, P1 ;  /* 0x000000080300780c */ /* 0x000fda0000fa4270 */
[----:B---3--:R-:W-:Y:S05]  /*6e40*/  @!P5 BRA `(.L_x_61) ;  /* 0x000000000004d947 */ /* 0x008fea0003800000 */
[----:B------:R3:W5:Y:S02]  /*6e50*/  LDG.E.LTC128B.U16 R232, desc[UR48][R8.64+0x32] ;  /* 0x0000323008e87981 */ /* 0x000764000c1e1520 */
.L_x_61:
[----:B------:R-:W-:Y:S05]  /*6e60*/  BSYNC B1 ;  /* 0x0000000000017941 */ /* 0x000fea0003800000 */
.L_x_60:
[----:B------:R-:W4:Y:S04]  /*6e70*/  LDL.LU R19, [R1+0x3c] ;  /* 0x00003c0001137983 */ /* 0x000f280000300800 */
[----:B------:R-:W2:Y:S01]  /*6e80*/  LDL.LU.64 R20, [R1+0x8] ;  /* 0x0000080001147983 */ /* 0x000ea20000300a00 */
[----:B-----5:R-:W-:Y:S02]  /*6e90*/  HADD2.F32 R18, -RZ, R232.H0_H0 ;  /* 0x200000e8ff127230 */ /* 0x020fe40000004100 */
[----:B------:R-:W-:Y:S02]  /*6ea0*/  IMAD.U32 R236, RZ, RZ, UR8 ;  /* 0x00000008ffec7e24 */ /* 0x000fe4000f8e00ff */
[----:B------:R-:W-:Y:S02]  /*6eb0*/  IMAD.U32 R233, RZ, RZ, UR9 ;  /* 0x00000009ffe97e24 */ /* 0x000fe4000f8e00ff */
[----:B------:R-:W-:Y:S01]  /*6ec0*/  FMUL R18, R18, R16 ;  /* 0x0000001012127220 */ /* 0x000fe20000400000 */
[----:B------:R-:W-:-:S03]  /*6ed0*/  IMAD.SHL.U32 R236, R236, 0x100, RZ ;  /* 0x00000100ecec7824 */ /* 0x000fc600078e00ff */
[----:B----4-:R-:W-:-:S05]  /*6ee0*/  FFMA R18, R19, R2, R18 ;  /* 0x0000000213127223 */ /* 0x010fca0000000012 */
[----:B------:R-:W-:-:S05]  /*6ef0*/  F2FP.F16.F32.PACK_AB R18, RZ, R18 ;  /* 0x00000012ff12723e */ /* 0x000fca00000000ff */
[----:B------:R4:W-:Y:S02]  /*6f00*/  @P5 STG.E.U16 desc[UR48][R10.64+0x32], R18 ;  /* 0x000032120a005986 */ /* 0x0009e4000c101530 */
[----:B----4-:R-:W-:-:S05]  /*6f10*/  IMAD.U32 R18, RZ, RZ, UR8 ;  /* 0x00000008ff127e24 */ /* 0x010fca000f8e00ff */
[----:B------:R-:W-:Y:S02]  /*6f20*/  SHF.L.U64.HI R233, R18, 0x8, R233 ;  /* 0x0000000812e97819 */ /* 0x000fe400000102e9 */
[----:B------:R-:W-:-:S05]  /*6f30*/  IADD3 R18, P5, R236, R6, RZ ;  /* 0x00000006ec127210 */ /* 0x000fca0007fbe0ff */
[----:B------:R-:W-:Y:S01]  /*6f40*/  IMAD.X R19, R233, 0x1, R7, P5 ;  /* 0x00000001e9137824 */ /* 0x000fe200028e0607 */
[----:B------:R-:W-:-:S13]  /*6f50*/  ISETP.GT.AND P5, PT, R3, 0x80, P0 ;  /* 0x000000800300780c */ /* 0x000fda00007a4270 */
[----:B--2---:R-:W2:Y:S01]  /*6f60*/  @P5 LDG.E.LTC128B.U16 R232, desc[UR48][R20.64] ;  /* 0x0000003014e85981 */ /* 0x004ea2000c1e1520 */
[----:B------:R-:W-:Y:S01]  /*6f70*/  BSSY B1, `(.L_x_62) ;  /* 0x000000a000017945 */ /* 0x000fe20003800000 */
[----:B--2---:R-:W-:-:S05]  /*6f80*/  HADD2.F32 R20, -RZ, R232.H0_H0 ;  /* 0x200000e8ff147230 */ /* 0x004fca0000004100 */
[----:B------:R-:W-:-:S04]  /*6f90*/  FMUL R20, R20, R16 ;  /* 0x0000001014147220 */ /* 0x000fc80000400000 */
[----:B------:R-:W-:-:S05]  /*6fa0*/  FFMA R20, R216, R2, R20 ;  /* 0x00000002d8147223 */ /* 0x000fca0000000014 */
[----:B------:R-:W-:-:S05]  /*6fb0*/  F2FP.F16.F32.PACK_AB R20, RZ, R20 ;  /* 0x00000014ff14723e */ /* 0x000fca00000000ff */
[----:B------:R2:W-:Y:S01]  /*6fc0*/  @P5 STG.E.U16 desc[UR48][R18.64], R20 ;  /* 0x0000001412005986 */ /* 0x0005e2000c101530 */
[----:B------:R-:W-:-:S04]  /*6fd0*/  LOP3.LUT P5, RZ, R17, 0x4, RZ, 0xc0, !PT ;  /* 0x0000000411ff7812 */ /* 0x000fc800078ac0ff */
[----:B------:R-:W-:-:S13]  /*6fe0*/  ISETP.GT.AND P5, PT, R3, 0x80, P5 ;  /* 0x000000800300780c */ /* 0x000fda0002fa4270 */
[----:B--2---:R-:W-:Y:S05]  /*6ff0*/  @!P5 BRA `(.L_x_63) ;  /* 0x000000000004d947 */ /* 0x004fea0003800000 */
[----:B------:R2:W5:Y:S02]  /*7000*/  LDG.E.LTC128B.U16 R232, desc[UR48][R14.64+0x2] ;  /* 0x000002300ee87981 */ /* 0x000564000c1e1520 */
.L_x_63:
[----:B------:R-:W-:Y:S05]  /*7010*/  BSYNC B1 ;  /* 0x0000000000017941 */ /* 0x000fea0003800000 */
.L_x_62:
[----:B------:R-:W4:Y:S01]  /*7020*/  LDL R216, [R1+0x4c] ;  /* 0x00004c0001d87983 */ /* 0x000f220000100800 */
[----:B-----5:R-:W-:Y:S01]  /*7030*/  HADD2.F32 R20, -RZ, R232.H0_H0 ;  /* 0x200000e8ff147230 */ /* 0x020fe20000004100 */
[----:B------:R-:W-:Y:S01]  /*7040*/  ISETP.GT.AND P0, PT, R3, 0x88, P0 ;  /* 0x000000880300780c */ /* 0x000fe20000704270 */
[----:B------:R-:W-:Y:S01]  /*7050*/  IMAD.U32 R21, RZ, RZ, UR8 ;  /* 0x00000008ff157e24 */ /* 0x000fe2000f8e00ff */
[----:B------:R-:W-:Y:S02]  /*7060*/  BSSY B1, `(.L_x_64) ;  /* 0x000000a000017945 */ /* 0x000fe40003800000 */
[----:B------:R-:W-:Y:S01]  /*7070*/  FMUL R20, R20, R16 ;  /* 0x0000001014147220 */ /* 0x000fe20000400000 */
[----:B------:R-:W-:-:S03]  /*7080*/  IMAD.SHL.U32 R21, R21, 0x10, RZ ;  /* 0x0000001015157824 */ /* 0x000fc600078e00ff */
[----:B------:R-:W-:-:S05]  /*7090*/  FFMA R20, R217, R2, R20 ;  /* 0x00000002d9147223 */ /* 0x000fca0000000014 */
[----:B------:R-:W-:-:S05]  /*70a0*/  F2FP.F16.F32.PACK_AB R20, RZ, R20 ;  /* 0x00000014ff14723e */ /* 0x000fca00000000ff */
[----:B------:R0:W-:Y:S02]  /*70b0*/  @P5 STG.E.U16 desc[UR48][R18.64+0x2], R20 ;  /* 0x0000021412005986 */ /* 0x0001e4000c101530 */
[----:B0-----:R-:W-:-:S05]  /*70c0*/  IADD3 R20, P5, R18, R21, RZ ;  /* 0x0000001512147210 */ /* 0x001fca0007fbe0ff */
[----:B----4-:R-:W-:Y:S01]  /*70d0*/  IMAD.X R21, R19, 0x1, R216, P5 ;  /* 0x0000000113157824 */ /* 0x010fe200028e06d8 */
[----:B------:R-:W-:Y:S07]  /*70e0*/  @!P0 BRA `(.L_x_65) ;  /* 0x0000000000048947 */ /* 0x000fee0003800000 */
[----:B------:R0:W5:Y:S02]  /*70f0*/  LDG.E.LTC128B.U16 R232, desc[UR48][R234.64] ;  /* 0x00000030eae87981 */ /* 0x000164000c1e1520 */
.L_x_65:
[----:B------:R-:W-:Y:S05]  /*7100*/  BSYNC B1 ;  /* 0x0000000000017941 */ /* 0x000fea0003800000 */
.L_x_64:
[----:B-----5:R-:W-:Y:S01]  /*7110*/  HADD2.F32 R216, -RZ, R232.H0_H0 ;  /* 0x200000e8ffd87230 */ /* 0x020fe20000004100 */
[----:B------:R-:W-:Y:S01]  /*7120*/  LOP3.LUT P5, RZ, R17, 0x4, RZ, 0xc0, !PT ;  /* 0x0000000411ff7812 */ /* 0x000fe200078ac0ff */
[----:B------:R-:W-:Y:S03]  /*7130*/  BSSY B1, `(.L_x_66) ;  /* 0x0000008000017945 */ /* 0x000fe60003800000 */
[----:B------:R-:W-:-:S04]  /*7140*/  FMUL R216, R216, R16 ;  /* 0x00000010d8d87220 */ /* 0x000fc80000400000 */
[----:B------:R-:W-:-:S05]  /*7150*/  FFMA R216, R218, R2, R216 ;  /* 0x00000002dad87223 */ /* 0x000fca00000000d8 */
[----:B------:R-:W-:-:S05]  /*7160*/  F2FP.F16.F32.PACK_AB R216, RZ, R216 ;  /* 0x000000d8ffd8723e */ /* 0x000fca00000000ff */
[----:B------:R4:W-:Y:S01]  /*7170*/  @P0 STG.E.U16 desc[UR48][R20.64], R216 ;  /* 0x000000d814000986 */ /* 0x0009e2000c101530 */
[----:B------:R-:W-:-:S13]  /*7180*/  ISETP.GT.AND P0, PT, R3, 0x88, P5 ;  /* 0x000000880300780c */ /* 0x000fda0002f04270 */
[----:B----4-:R-:W-:Y:S05]  /*7190*/  @!P0 BRA `(.L_x_67) ;  /* 0x0000000000048947 */ /* 0x010fea0003800000 */
[----:B------:R4:W5:Y:S02]  /*71a0*/  LDG.E.LTC128B.U16 R232, desc[UR48][R12.64+0x2] ;  /* 0x000002300ce87981 */ /* 0x000964000c1e1520 */
.L_x_67:
[----:B------:R-:W-:Y:S05]  /*71b0*/  BSYNC B1 ;  /* 0x0000000000017941 */ /* 0x000fea0003800000 */
.L_x_66:
        /* <DEDUP_REMOVED lines=8> */
[----:B0-----:R-:W-:Y:S05]  /*7240*/  @!P0 BRA `(.L_x_69) ;  /* 0x0000000000048947 */ /* 0x001fea0003800000 */
[----:B------:R0:W5:Y:S02]  /*7250*/  LDG.E.LTC128B.U16 R232, desc[UR48][R14.64+0x10] ;  /* 0x000010300ee87981 */ /* 0x000164000c1e1520 */
.L_x_69:
[----:B------:R-:W-:Y:S05]  /*7260*/  BSYNC B1 ;  /* 0x0000000000017941 */ /* 0x000fea0003800000 */
.L_x_68:
[----:B-----5:R-:W-:Y:S01]  /*7270*/  HADD2.F32 R217, -RZ, R232.H0_H0 ;  /* 0x200000e8ffd97230 */ /* 0x020fe20000004100 */
[----:B------:R-:W-:Y:S04]  /*7280*/  BSSY B1, `(.L_x_70) ;  /* 0x0000008000017945 */ /* 0x000fe80003800000 */
[----:B------:R-:W-:-:S04]  /*7290*/  FMUL R217, R217, R16 ;  /* 0x00000010d9d97220 */ /* 0x000fc80000400000 */
[----:B------:R-:W-:-:S05]  /*72a0*/  FFMA R217, R220, R2, R217 ;  /* 0x00000002dcd97223 */ /* 0x000fca00000000d9 */
[----:B------:R-:W-:-:S05]  /*72b0*/  F2FP.F16.F32.PACK_AB R217, RZ, R217 ;  /* 0x000000d9ffd9723e */ /* 0x000fca00000000ff */
[----:B------:R0:W-:Y:S01]  /*72c0*/  @P0 STG.E.U16 desc[UR48][R18.64+0x10], R217 ;  /* 0x000010d912000986 */ /* 0x0001e2000c101530 */
[----:B------:R-:W-:-:S13]  /*72d0*/  ISETP.GT.AND P0, PT, R3, 0x80, P6 ;  /* 0x000000800300780c */ /* 0x000fda0003704270 */
[----:B0-----:R-:W-:Y:S05]  /*72e0*/  @!P0 BRA `(.L_x_71) ;  /* 0x0000000000048947 */ /* 0x001fea0003800000 */
[----:B------:R0:W5:Y:S02]  /*72f0*/  LDG.E.LTC128B.U16 R232, desc[UR48][R14.64+0x12] ;  /* 0x000012300ee87981 */ /* 0x000164000c1e1520 */
.L_x_71:
[----:B------:R-:W-:Y:S05]  /*7300*/  BSYNC B1 ;  /* 0x0000000000017941 */ /* 0x000fea0003800000 */
.L_x_70:
[----:B-----5:R-:W-:Y:S01]  /*7310*/  HADD2.F32 R217, -RZ, R232.H0_H0 ;  /* 0x200000e8ffd97230 */ /* 0x020fe20000004100 */
[----:B------:R-:W-:Y:S01]  /*7320*/  ISETP.GT.AND P5, PT, R3, 0x88, P5 ;  /* 0x000000880300780c */ /* 0x000fe20002fa4270 */
[----:B------:R-:W-:Y:S03]  /*7330*/  BSSY B1, `(.L_x_72) ;  /* 0x0000007000017945 */ /* 0x000fe60003800000 */
[----:B------:R-:W-:-:S04]  /*7340*/  FMUL R216, R217, R16 ;  /* 0x00000010d9d87220 */ /* 0x000fc80000400000 */
[----:B------:R-:W-:-:S05]  /*7350*/  FFMA R216, R221, R2, R216 ;  /* 0x00000002ddd87223 */ /* 0x000fca00000000d8 */
[----:B------:R-:W-:-:S05]  /*7360*/  F2FP.F16.F32.PACK_AB R216, RZ, R216 ;  /* 0x000000d8ffd8723e */ /* 0x000fca00000000ff */
[----:B------:R0:W-:Y:S01]  /*7370*/  @P0 STG.E.U16 desc[UR48][R18.64+0x12], R216 ;  /* 0x000012d812000986 */ /* 0x0001e2000c101530 */
[----:B------:R-:W-:Y:S05]  /*7380*/  @!P5 BRA `(.L_x_73) ;  /* 0x000000000004d947 */ /* 0x000fea0003800000 */
[----:B------:R0:W5:Y:S02]  /*7390*/  LDG.E.LTC128B.U16 R232, desc[UR48][R12.64+0x10] ;  /* 0x000010300ce87981 */ /* 0x000164000c1e1520 */
.L_x_73:
[----:B------:R-:W-:Y:S05]  /*73a0*/  BSYNC B1 ;  /* 0x0000000000017941 */ /* 0x000fea0003800000 */
.L_x_72:
        /* <DEDUP_REMOVED lines=9> */
.L_x_75:
[----:B------:R-:W-:Y:S05]  /*7440*/  BSYNC B1 ;  /* 0x0000000000017941 */ /* 0x000fea0003800000 */
.L_x_74:
[----:B0----5:R-:W-:Y:S01]  /*7450*/  HADD2.F32 R217, -RZ, R232.H0_H0 ;  /* 0x200000e8ffd97230 */ /* 0x021fe20000004100 */
        /* <DEDUP_REMOVED lines=8> */
.L_x_77:
[----:B------:R-:W-:Y:S05]  /*74e0*/  BSYNC B1 ;  /* 0x0000000000017941 */ /* 0x000fea0003800000 */
.L_x_76:
        /* <DEDUP_REMOVED lines=9> */
.L_x_79:
[----:B------:R-:W-:Y:S05]  /*7580*/  BSYNC B1 ;  /* 0x0000000000017941 */ /* 0x000fea0003800000 */
.L_x_78:
        /* <DEDUP_REMOVED lines=9> */
.L_x_81:
[----:B------:R-:W-:Y:S05]  /*7620*/  BSYNC B1 ;  /* 0x0000000000017941 */ /* 0x000fea0003800000 */
.L_x_80:
        /* <DEDUP_REMOVED lines=9> */
.L_x_83:
[----:B------:R-:W-:Y:S05]  /*76c0*/  BSYNC B1 ;  /* 0x0000000000017941 */ /* 0x000fea0003800000 */
.L_x_82:
        /* <DEDUP_REMOVED lines=9> */
.L_x_85:
[----:B------:R-:W-:Y:S05]  /*7760*/  BSYNC B1 ;  /* 0x0000000000017941 */ /* 0x000fea0003800000 */
.L_x_84:
        /* <DEDUP_REMOVED lines=9> */
.L_x_87:
[----:B------:R-:W-:Y:S05]  /*7800*/  BSYNC B1 ;  /* 0x0000000000017941 */ /* 0x000fea0003800000 */
.L_x_86:
        /* <DEDUP_REMOVED lines=9> */
.L_x_89:
[----:B------:R-:W-:Y:S05]  /*78a0*/  BSYNC B1 ;  /* 0x0000000000017941 */ /* 0x000fea0003800000 */
.L_x_88:
        /* <DEDUP_REMOVED lines=9> */
.L_x_91:
[----:B------:R-:W-:Y:S05]  /*7940*/  BSYNC B1 ;  /* 0x0000000000017941 */ /* 0x000fea0003800000 */
.L_x_90:
[----:B0----5:R-:W-:Y:S01]  /*7950*/  HADD2.F32 R217, -RZ, R232.H0_H0 ;  /* 0x200000e8ffd97230 */ /* 0x021fe20000004100 */
[----:B------:R-:W-:Y:S01]  /*7960*/  ISETP.GT.AND P3, PT, R0, 0x20, PT ;  /* 0x000000200000780c */ /* 0x000fe20003f64270 */
[----:B------:R-:W-:Y:S03]  /*7970*/  BSSY B1, `(.L_x_92) ;  /* 0x0000009000017945 */ /* 0x000fe60003800000 */
[----:B------:R-:W-:Y:S01]  /*7980*/  FMUL R216, R217, R16 ;  /* 0x00000010d9d87220 */ /* 0x000fe20000400000 */
[----:B------:R-:W-:-:S03]  /*7990*/  ISETP.GT.AND P0, PT, R3, RZ, P3 ;  /* 0x000000ff0300720c */ /* 0x000fc60001f04270 */
[----:B------:R-:W-:-:S05]  /*79a0*/  FFMA R216, R231, R2, R216 ;  /* 0x00000002e7d87223 */ /* 0x000fca00000000d8 */
[----:B------:R-:W-:Y:S02]  /*79b0*/  F2FP.F16.F32.PACK_AB R217, RZ, R216 ;  /* 0x000000d8ffd9723e */ /* 0x000fe400000000ff */
[----:B------:R-:W-:-:S03]  /*79c0*/  P2R R216, PR, RZ, 0x8 ;  /* 0x00000008ffd87803 */ /* 0x000fc60000000000 */
[----:B------:R0:W-:Y:S01]  /*79d0*/  @P1 STG.E.U16 desc[UR48][R20.64+0x32], R217 ;  /* 0x000032d914001986 */ /* 0x0001e2000c101530 */
[----:B------:R-:W-:Y:S05]  /*79e0*/  @!P0 BRA `(.L_x_93) ;  /* 0x0000000000048947 */ /* 0x000fea0003800000 */
[----:B------:R0:W5:Y:S02]  /*79f0*/  LDG.E.LTC128B.U16 R232, desc[UR48][R4.64+0x40] ;  /* 0x0000403004e87981 */ /* 0x000164000c1e1520 */
.L_x_93:
[----:B------:R-:W-:Y:S05]  /*7a00*/  BSYNC B1 ;  /* 0x0000000000017941 */ /* 0x000fea0003800000 */
.L_x_92:
[----:B0----5:R-:W-:Y:S01]  /*7a10*/  HADD2.F32 R21, -RZ, R232.H0_H0 ;  /* 0x200000e8ff157230 */ /* 0x021fe20000004100 */
[----:B------:R-:W-:Y:S01]  /*7a20*/  ISETP.GT.AND P2, PT, R0, 0x21, PT ;  /* 0x000000210000780c */ /* 0x000fe20003f44270 */
[----:B------:R-:W-:Y:S03]  /*7a30*/  BSSY B1, `(.L_x_94) ;  /* 0x0000009000017945 */ /* 0x000fe60003800000 */
[----:B------:R-:W-:Y:S01]  /*7a40*/  FMUL R21, R21, R16 ;  /* 0x0000001015157220 */ /* 0x000fe20000400000 */
[----:B------:R-:W-:-:S03]  /*7a50*/  ISETP.GT.AND P1, PT, R3, RZ, P2 ;  /* 0x000000ff0300720c */ /* 0x000fc60001724270 */
[----:B------:R-:W-:Y:S01]  /*7a60*/  FFMA R21, R200, R2, R21 ;  /* 0x00000002c8157223 */ /* 0x000fe20000000015 */
[----:B------:R-:W-:-:S04]  /*7a70*/  P2R R200, PR, RZ, 0x4 ;  /* 0x00000004ffc87803 */ /* 0x000fc80000000000 */
[----:B------:R-:W-:-:S05]  /*7a80*/  F2FP.F16.F32.PACK_AB R21, RZ, R21 ;  /* 0x00000015ff15723e */ /* 0x000fca00000000ff */
[----:B------:R0:W-:Y:S01]  /*7a90*/  @P0 STG.E.U16 desc[UR48][R6.64+0x40], R21 ;  /* 0x0000401506000986 */ /* 0x0001e2000c101530 */
[----:B------:R-:W-:Y:S05]  /*7aa0*/  @!P1 BRA `(.L_x_95) ;  /* 0x0000000000049947 */ /* 0x000fea0003800000 */
[----:B------:R0:W5:Y:S02]  /*7ab0*/  LDG.E.LTC128B.U16 R232, desc[UR48][R4.64+0x42] ;  /* 0x0000423004e87981 */ /* 0x000164000c1e1520 */
.L_x_95:
[----:B------:R-:W-:Y:S05]  /*7ac0*/  BSYNC B1 ;  /* 0x0000000000017941 */ /* 0x000fea0003800000 */
.L_x_94:
        /* <DEDUP_REMOVED lines=9> */
.L_x_97:
[----:B------:R-:W-:Y:S05]  /*7b60*/  BSYNC B1 ;  /* 0x0000000000017941 */ /* 0x000fea0003800000 */
.L_x_96:
        /* <DEDUP_REMOVED lines=9> */
.L_x_99:
[----:B------:R-:W-:Y:S05]  /*7c00*/  BSYNC B1 ;  /* 0x0000000000017941 */ /* 0x000fea0003800000 */
.L_x_98:
[----:B0----5:R-:W-:Y:S01]  /*7c10*/  HADD2.F32 R21, -RZ, R232.H0_H0 ;  /* 0x200000e8ff157230 */ /* 0x021fe20000004100 */
[----:B------:R-:W-:Y:S01]  /*7c20*/  ISETP.GT.AND P6, PT, R0, 0x28, PT ;  /* 0x000000280000780c */ /* 0x000fe20003fc4270 */
[----:B------:R-:W-:Y:S03]  /*7c30*/  BSSY B1, `(.L_x_100) ;  /* 0x0000008000017945 */ /* 0x000fe60003800000 */
[----:B------:R-:W-:Y:S01]  /*7c40*/  FMUL R20, R21, R16 ;  /* 0x0000001015147220 */ /* 0x000fe20000400000 */
[----:B------:R-:W-:-:S03]  /*7c50*/  ISETP.GT.AND P0, PT, R3, RZ, P6 ;  /* 0x000000ff0300720c */ /* 0x000fc60003704270 */
[----:B------:R-:W-:-:S05]  /*7c60*/  FFMA R20, R203, R2, R20 ;  /* 0x00000002cb147223 */ /* 0x000fca0000000014 */
[----:B------:R-:W-:-:S05]  /*7c70*/  F2FP.F16.F32.PACK_AB R20, RZ, R20 ;  /* 0x00000014ff14723e */ /* 0x000fca00000000ff */
[----:B------:R0:W-:Y:S01]  /*7c80*/  @P1 STG.E.U16 desc[UR48][R10.64+0x42], R20 ;  /* 0x000042140a001986 */ /* 0x0001e2000c101530 */
[----:B------:R-:W-:Y:S05]  /*7c90*/  @!P0 BRA `(.L_x_101) ;  /* 0x0000000000048947 */ /* 0x000fea0003800000 */
[----:B------:R0:W5:Y:S02]  /*7ca0*/  LDG.E.LTC128B.U16 R232, desc[UR48][R4.64+0x50] ;  /* 0x0000503004e87981 */ /* 0x000164000c1e1520 */
.L_x_101:
[----:B------:R-:W-:Y:S05]  /*7cb0*/  BSYNC B1 ;  /* 0x0000000000017941 */ /* 0x000fea0003800000 */
.L_x_100:
[----:B-----5:R-:W-:Y:S01]  /*7cc0*/  HADD2.F32 R21, -RZ, R232.H0_H0 ;  /* 0x200000e8ff157230 */ /* 0x020fe20000004100 */
        /* <DEDUP_REMOVED lines=9> */
.L_x_103:
[----:B------:R-:W-:Y:S05]  /*7d60*/  BSYNC B1 ;  /* 0x0000000000017941 */ /* 0x000fea0003800000 */
.L_x_102:
        /* <DEDUP_REMOVED lines=9> */
.L_x_105:
[----:B------:R-:W-:Y:S05]  /*7e00*/  BSYNC B1 ;  /* 0x0000000000017941 */ /* 0x000fea0003800000 */
.L_x_104:
        /* <DEDUP_REMOVED lines=9> */
.L_x_107:
[----:B------:R-:W-:Y:S05]  /*7ea0*/  BSYNC B1 ;  /* 0x0000000000017941 */ /* 0x000fea0003800000 */
.L_x_106:
[----:B0----5:R-:W-:Y:S01]  /*7eb0*/  HADD2.F32 R21, -RZ, R232.H0_H0 ;  /* 0x200000e8ff157230 */ /* 0x021fe20000004100 */
[----:B------:R-:W-:Y:S01]  /*7ec0*/  ISETP.GT.AND P3, PT, R0, 0x30, PT ;  /* 0x000000300000780c */ /* 0x000fe20003f64270 */
[----:B------:R-:W-:Y:S01]  /*7ed0*/  IMAD.U32 R203, RZ, RZ, UR8 ;  /* 0x00000008ffcb7e24 */ /* 0x000fe2000f8e00ff */
[----:B------:R-:W-:Y:S01]  /*7ee0*/  BSSY B1, `(.L_x_108) ;  /* 0x000000e000017945 */ /* 0x000fe20003800000 */
[----:B------:R-:W-:Y:S02]  /*7ef0*/  IMAD.U32 R202, RZ, RZ, UR9 ;  /* 0x00000009ffca7e24 */ /* 0x000fe4000f8e00ff */
[----:B------:R-:W-:Y:S01]  /*7f00*/  FMUL R20, R21, R16 ;  /* 0x0000001015147220 */ /* 0x000fe20000400000 */
[----:B------:R-:W-:Y:S02]  /*7f10*/  IMAD.SHL.U32 R203, R203, 0x10, RZ ;  /* 0x00000010cbcb7824 */ /* 0x000fe400078e00ff */
[----:B------:R-:W-:Y:S02]  /*7f20*/  IMAD.U32 R201, RZ, RZ, UR8 ;  /* 0x00000008ffc97e24 */ /* 0x000fe4000f8e00ff */
[----:B------:R-:W-:Y:S01]  /*7f30*/  FFMA R20, R207, R2, R20 ;  /* 0x00000002cf147223 */ /* 0x000fe20000000014 */
[----:B------:R-:W-:-:S02]  /*7f40*/  IADD3 R236, P0, P2, R203, R6, R236 ;  /* 0x00000006cbec7210 */ /* 0x000fc40007a1e0ec */
[----:B------:R-:W-:Y:S02]  /*7f50*/  SHF.L.U64.HI R201, R201, 0x4, R202 ;  /* 0x00000004c9c97819 */ /* 0x000fe400000102ca */
[----:B------:R-:W-:Y:S02]  /*7f60*/  F2FP.F16.F32.PACK_AB R20, RZ, R20 ;  /* 0x00000014ff14723e */ /* 0x000fe400000000ff */
[----:B------:R-:W-:Y:S02]  /*7f70*/  IADD3.X R237, R201, R7, R233, P0, P2 ;  /* 0x00000007c9ed7210 */ /* 0x000fe400007e44e9 */
[----:B------:R-:W-:Y:S01]  /*7f80*/  ISETP.GT.AND P0, PT, R3, RZ, P3 ;  /* 0x000000ff0300720c */ /* 0x000fe20001f04270 */
[----:B------:R0:W-:-:S12]  /*7f90*/  @P1 STG.E.U16 desc[UR48][R10.64+0x52], R20 ;  /* 0x000052140a001986 */ /* 0x0001d8000c101530 */
[----:B0-----:R-:W-:Y:S05]  /*7fa0*/  @!P0 BRA `(.L_x_109) ;  /* 0x0000000000048947 */ /* 0x001fea0003800000 */
[----:B------:R0:W5:Y:S02]  /*7fb0*/  LDG.E.LTC128B.U16 R232, desc[UR48][R4.64+0x60] ;  /* 0x0000603004e87981 */ /* 0x000164000c1e1520 */
.L_x_109:
[----:B------:R-:W-:Y:S05]  /*7fc0*/  BSYNC B1 ;  /* 0x0000000000017941 */ /* 0x000fea0003800000 */
.L_x_108:
[----:B-----5:R-:W-:Y:S01]  /*7fd0*/  HADD2.F32 R21, -RZ, R232.H0_H0 ;  /* 0x200000e8ff157230 */ /* 0x020fe20000004100 */
[----:B------:R-:W-:Y:S01]  /*7fe0*/  ISETP.GT.AND P2, PT, R0, 0x31, PT ;  /* 0x000000310000780c */ /* 0x000fe20003f44270 */
[----:B------:R-:W-:Y:S03]  /*7ff0*/  BSSY B1, `(.L_x_110) ;  /* 0x0000008000017945 */ /* 0x000fe60003800000 */
[----:B------:R-:W-:-:S04]  /*8000*/  FMUL R21, R21, R16 ;  /* 0x0000001015157220 */ /* 0x000fc80000400000 */
[----:B------:R-:W-:-:S05]  /*8010*/  FFMA R21, R208, R2, R21 ;  /* 0x00000002d0157223 */ /* 0x000fca0000000015 */
[----:B------:R-:W-:-:S05]  /*8020*/  F2FP.F16.F32.PACK_AB R21, RZ, R21 ;  /* 0x00000015ff15723e */ /* 0x000fca00000000ff */
[----:B------:R0:W-:Y:S01]  /*8030*/  @P0 STG.E.U16 desc[UR48][R6.64+0x60], R21 ;  /* 0x0000601506000986 */ /* 0x0001e2000c101530 */
[----:B------:R-:W-:-:S13]  /*8040*/  ISETP.GT.AND P0, PT, R3, RZ, P2 ;  /* 0x000000ff0300720c */ /* 0x000fda0001704270 */
[----:B0-----:R-:W-:Y:S05]  /*8050*/  @!P0 BRA `(.L_x_111) ;  /* 0x0000000000048947 */ /* 0x001fea0003800000 */
[----:B------:R0:W5:Y:S02]  /*8060*/  LDG.E.LTC128B.U16 R232, desc[UR48][R4.64+0x62] ;  /* 0x0000623004e87981 */ /* 0x000164000c1e1520 */
.L_x_111:
[----:B------:R-:W-:Y:S05]  /*8070*/  BSYNC B1 ;  /* 0x0000000000017941 */ /* 0x000fea0003800000 */
.L_x_110:
        /* <DEDUP_REMOVED lines=9> */
.L_x_113:
[----:B------:R-:W-:Y:S05]  /*8110*/  BSYNC B1 ;  /* 0x0000000000017941 */ /* 0x000fea0003800000 */
.L_x_112:
        /* <DEDUP_REMOVED lines=9> */
.L_x_115:
[----:B------:R-:W-:Y:S05]  /*81b0*/  BSYNC B1 ;  /* 0x0000000000017941 */ /* 0x000fea0003800000 */
.L_x_114:
[----:B-----5:R-:W-:Y:S01]  /*81c0*/  HADD2.F32 R21, -RZ, R232.H0_H0 ;  /* 0x200000e8ff157230 */ /* 0x020fe20000004100 */
[----:B------:R-:W-:Y:S01]  /*81d0*/  ISETP.GT.AND P1, PT, R0, 0x38, PT ;  /* 0x000000380000780c */ /* 0x000fe20003f24270 */
[----:B------:R-:W-:Y:S03]  /*81e0*/  BSSY B1, `(.L_x_116) ;  /* 0x000000b000017945 */ /* 0x000fe60003800000 */
[----:B------:R-:W-:-:S04]  /*81f0*/  FMUL R20, R21, R16 ;  /* 0x0000001015147220 */ /* 0x000fc80000400000 */
[----:B------:R-:W-:-:S05]  /*8200*/  FFMA R20, R211, R2, R20 ;  /* 0x00000002d3147223 */ /* 0x000fca0000000014 */
[----:B------:R-:W-:-:S04]  /*8210*/  F2FP.F16.F32.PACK_AB R20, RZ, R20 ;  /* 0x00000014ff14723e */ /* 0x000fc800000000ff */
[----:B------:R-:W-:-:S05]  /*8220*/  PRMT R21, R20, 0x7610, R21 ;  /* 0x0000761014157816 */ /* 0x000fca0000000015 */
[----:B------:R1:W-:Y:S01]  /*8230*/  @P0 STG.E.U16 desc[UR48][R10.64+0x62], R21 ;  /* 0x000062150a000986 */ /* 0x0003e2000c101530 */
[----:B------:R-:W-:-:S05]  /*8240*/  IADD3 R20, P0, R203, R18, RZ ;  /* 0x00000012cb147210 */ /* 0x000fca0007f1e0ff */
[----:B-1----:R-:W-:Y:S01]  /*8250*/  IMAD.X R21, R201, 0x1, R19, P0 ;  /* 0x00000001c9157824 */ /* 0x002fe200000e0613 */
[----:B------:R-:W-:-:S13]  /*8260*/  ISETP.GT.AND P0, PT, R3, RZ, P1 ;  /* 0x000000ff0300720c */ /* 0x000fda0000f04270 */
[----:B------:R-:W-:Y:S05]  /*8270*/  @!P0 BRA `(.L_x_117) ;  /* 0x0000000000048947 */ /* 0x000fea0003800000 */
[----:B------:R1:W5:Y:S02]  /*8280*/  LDG.E.LTC128B.U16 R232, desc[UR48][R4.64+0x70] ;  /* 0x0000703004e87981 */ /* 0x000364000c1e1520 */
.L_x_117:
[----:B------:R-:W-:Y:S05]  /*8290*/  BSYNC B1 ;  /* 0x0000000000017941 */ /* 0x000fea0003800000 */
.L_x_116:
[----:B-----5:R-:W-:Y:S01]  /*82a0*/  HADD2.F32 R201, -RZ, R232.H0_H0 ;  /* 0x200000e8ffc97230 */ /* 0x020fe20000004100 */
[----:B------:R-:W-:Y:S04]  /*82b0*/  BSSY B1, `(.L_x_118) ;  /* 0x0000009000017945 */ /* 0x000fe80003800000 */
[----:B------:R-:W-:-:S04]  /*82c0*/  FMUL R201, R201, R16 ;  /* 0x00000010c9c97220 */ /* 0x000fc80000400000 */
[----:B------:R-:W-:-:S05]  /*82d0*/  FFMA R201, R212, R2, R201 ;  /* 0x00000002d4c97223 */ /* 0x000fca00000000c9 */
[----:B------:R-:W-:-:S05]  /*82e0*/  F2FP.F16.F32.PACK_AB R201, RZ, R201 ;  /* 0x000000c9ffc9723e */ /* 0x000fca00000000ff */
[----:B------:R0:W-:Y:S01]  /*82f0*/  @P0 STG.E.U16 desc[UR48][R6.64+0x70], R201 ;  /* 0x000070c906000986 */ /* 0x0001e2000c101530 */
[----:B------:R-:W-:-:S04]  /*8300*/  ISETP.GT.AND P0, PT, R0, 0x39, PT ;  /* 0x000000390000780c */ /* 0x000fc80003f04270 */
[----:B------:R-:W-:-:S13]  /*8310*/  ISETP.GT.AND P5, PT, R3, RZ, P0 ;  /* 0x000000ff0300720c */ /* 0x000fda00007a4270 */
[----:B0-----:R-:W-:Y:S05]  /*8320*/  @!P5 BRA `(.L_x_119) ;  /* 0x000000000004d947 */ /* 0x001fea0003800000 */
[----:B------:R0:W5:Y:S02]  /*8330*/  LDG.E.LTC128B.U16 R232, desc[UR48][R4.64+0x72] ;  /* 0x0000723004e87981 */ /* 0x000164000c1e1520 */
.L_x_119:
[----:B------:R-:W-:Y:S05]  /*8340*/  BSYNC B1 ;  /* 0x0000000000017941 */ /* 0x000fea0003800000 */
.L_x_118:
        /* <DEDUP_REMOVED lines=9> */
.L_x_121:
[----:B------:R-:W-:Y:S05]  /*83e0*/  BSYNC B1 ;  /* 0x0000000000017941 */ /* 0x000fea0003800000 */
.L_x_120:
        /* <DEDUP_REMOVED lines=9> */
.L_x_123:
[----:B------:R-:W-:Y:S05]  /*8480*/  BSYNC B1 ;  /* 0x0000000000017941 */ /* 0x000fea0003800000 */
.L_x_122:
[----:B-----5:R-:W-:Y:S01]  /*8490*/  HADD2.F32 R201, -RZ, R232.H0_H0 ;  /* 0x200000e8ffc97230 */ /* 0x020fe20000004100 */
[----:B------:R-:W-:Y:S04]  /*84a0*/  BSSY B1, `(.L_x_124) ;  /* 0x0000009000017945 */ /* 0x000fe80003800000 */
[----:B------:R-:W-:-:S04]  /*84b0*/  FMUL R202, R201, R16 ;  /* 0x00000010c9ca7220 */ /* 0x000fc80000400000 */
[----:B------:R-:W-:-:S05]  /*84c0*/  FFMA R202, R215, R2, R202 ;  /* 0x00000002d7ca7223 */ /* 0x000fca00000000ca */
[----:B------:R-:W-:-:S05]  /*84d0*/  F2FP.F16.F32.PACK_AB R202, RZ, R202 ;  /* 0x000000caffca723e */ /* 0x000fca00000000ff */
[----:B------:R0:W-:Y:S01]  /*84e0*/  @P5 STG.E.U16 desc[UR48][R10.64+0x72], R202 ;  /* 0x000072ca0a005986 */ /* 0x0001e2000c101530 */
[----:B------:R-:W-:-:S04]  /*84f0*/  ISETP.NE.AND P5, PT, R216, RZ, PT ;  /* 0x000000ffd800720c */ /* 0x000fc80003fa5270 */
[----:B------:R-:W-:-:S13]  /*8500*/  ISETP.GT.AND P5, PT, R3, 0x80, P5 ;  /* 0x000000800300780c */ /* 0x000fda0002fa4270 */
[----:B0-----:R-:W-:Y:S05]  /*8510*/  @!P5 BRA `(.L_x_125) ;  /* 0x000000000004d947 */ /* 0x001fea0003800000 */
[----:B------:R0:W5:Y:S02]  /*8520*/  LDG.E.LTC128B.U16 R232, desc[UR48][R14.64+0x40] ;  /* 0x000040300ee87981 */ /* 0x000164000c1e1520 */
.L_x_125:
[----:B------:R-:W-:Y:S05]  /*8530*/  BSYNC B1 ;  /* 0x0000000000017941 */ /* 0x000fea0003800000 */
.L_x_124:
        /* <DEDUP_REMOVED lines=10> */
.L_x_127:
[----:B------:R-:W-:Y:S05]  /*85e0*/  BSYNC B1 ;  /* 0x0000000000017941 */ /* 0x000fea0003800000 */
.L_x_126:
        /* <DEDUP_REMOVED lines=10> */
.L_x_129:
[----:B------:R-:W-:Y:S05]  /*8690*/  BSYNC B1 ;  /* 0x0000000000017941 */ /* 0x000fea0003800000 */
.L_x_128:
        /* <DEDUP_REMOVED lines=10> */
.L_x_131:
[----:B------:R-:W-:Y:S05]  /*8740*/  BSYNC B1 ;  /* 0x0000000000017941 */ /* 0x000fea0003800000 */
.L_x_130:
        /* <DEDUP_REMOVED lines=9> */
.L_x_133:
[----:B------:R-:W-:Y:S05]  /*87e0*/  BSYNC B1 ;  /* 0x0000000000017941 */ /* 0x000fea0003800000 */
.L_x_132:
        /* <DEDUP_REMOVED lines=9> */
.L_x_135:
[----:B------:R-:W-:Y:S05]  /*8880*/  BSYNC B1 ;  /* 0x0000000000017941 */ /* 0x000fea0003800000 */
.L_x_134:
        /* <DEDUP_REMOVED lines=9> */
.L_x_137:
[----:B------:R-:W-:Y:S05]  /*8920*/  BSYNC B1 ;  /* 0x0000000000017941 */ /* 0x000fea0003800000 */
.L_x_136:
        /* <DEDUP_REMOVED lines=9> */
.L_x_139:
[----:B------:R-:W-:Y:S05]  /*89c0*/  BSYNC B1 ;  /* 0x0000000000017941 */ /* 0x000fea0003800000 */
.L_x_138:
        /* <DEDUP_REMOVED lines=9> */
.L_x_141:
[----:B------:R-:W-:Y:S05]  /*8a60*/  BSYNC B1 ;  /* 0x0000000000017941 */ /* 0x000fea0003800000 */
.L_x_140:
        /* <DEDUP_REMOVED lines=9> */
.L_x_143:
[----:B------:R-:W-:Y:S05]  /*8b00*/  BSYNC B1 ;  /* 0x0000000000017941 */ /* 0x000fea0003800000 */
.L_x_142:
        /* <DEDUP_REMOVED lines=9> */
.L_x_145:
[----:B------:R-:W-:Y:S05]  /*8ba0*/  BSYNC B1 ;  /* 0x0000000000017941 */ /* 0x000fea0003800000 */
.L_x_144:
        /* <DEDUP_REMOVED lines=9> */
.L_x_147:
[----:B------:R-:W-:Y:S05]  /*8c40*/  BSYNC B1 ;  /* 0x0000000000017941 */ /* 0x000fea0003800000 */
.L_x_146:
        /* <DEDUP_REMOVED lines=9> */
.L_x_149:
[----:B------:R-:W-:Y:S05]  /*8ce0*/  BSYNC B1 ;  /* 0x0000000000017941 */ /* 0x000fea0003800000 */
.L_x_148:
        /* <DEDUP_REMOVED lines=9> */
.L_x_151:
[----:B------:R-:W-:Y:S05]  /*8d80*/  BSYNC B1 ;  /* 0x0000000000017941 */ /* 0x000fea0003800000 */
.L_x_150:
        /* <DEDUP_REMOVED lines=9> */
.L_x_153:
[----:B------:R-:W-:Y:S05]  /*8e20*/  BSYNC B1 ;  /* 0x0000000000017941 */ /* 0x000fea0003800000 */
.L_x_152:
        /* <DEDUP_REMOVED lines=9> */
.L_x_155:
[----:B------:R-:W-:Y:S05]  /*8ec0*/  BSYNC B1 ;  /* 0x0000000000017941 */ /* 0x000fea0003800000 */
.L_x_154:
        /* <DEDUP_REMOVED lines=11> */
.L_x_157:
[----:B------:R-:W-:Y:S05]  /*8f80*/  BSYNC B1 ;  /* 0x0000000000017941 */ /* 0x000fea0003800000 */
.L_x_156:
[----:B0----5:R-:W-:Y:S01]  /*8f90*/  HADD2.F32 R185, -RZ, R232.H0_H0 ;  /* 0x200000e8ffb97230 */ /* 0x021fe20000004100 */
[----:B------:R-:W-:Y:S01]  /*8fa0*/  ISETP.GT.AND P2, PT, R0, 0x41, PT ;  /* 0x000000410000780c */ /* 0x000fe20003f44270 */
[----:B------:R-:W-:Y:S03]  /*8fb0*/  BSSY B1, `(.L_x_158) ;  /* 0x0000009000017945 */ /* 0x000fe60003800000 */
[----:B------:R-:W-:Y:S01]  /*8fc0*/  FMUL R185, R185, R16 ;  /* 0x00000010b9b97220 */ /* 0x000fe20000400000 */
[----:B------:R-:W-:Y:S02]  /*8fd0*/  ISETP.GT.AND P0, PT, R3, RZ, P2 ;  /* 0x000000ff0300720c */ /* 0x000fe40001704270 */
[----:B------:R-:W-:Y:S01]  /*8fe0*/  P2R R186, PR, RZ, 0x4 ;  /* 0x00000004ffba7803 */ /* 0x000fe20000000000 */
[----:B------:R-:W-:-:S05]  /*8ff0*/  FFMA R185, R168, R2, R185 ;  /* 0x00000002a8b97223 */ /* 0x000fca00000000b9 */
[----:B------:R-:W-:-:S05]  /*9000*/  F2FP.F16.F32.PACK_AB R185, RZ, R185 ;  /* 0x000000b9ffb9723e */ /* 0x000fca00000000ff */
[----:B------:R0:W-:Y:S01]  /*9010*/  @P1 STG.E.U16 desc[UR48][R6.64+0x80], R185 ;  /* 0x000080b906001986 */ /* 0x0001e2000c101530 */
[----:B------:R-:W-:Y:S05]  /*9020*/  @!P0 BRA `(.L_x_159) ;  /* 0x0000000000048947 */ /* 0x000fea0003800000 */
[----:B------:R0:W5:Y:S02]  /*9030*/  LDG.E.LTC128B.U16 R232, desc[UR48][R4.64+0x82] ;  /* 0x0000823004e87981 */ /* 0x000164000c1e1520 */
.L_x_159:
[----:B------:R-:W-:Y:S05]  /*9040*/  BSYNC B1 ;  /* 0x0000000000017941 */ /* 0x000fea0003800000 */
.L_x_158:
        /* <DEDUP_REMOVED lines=9> */
.L_x_161:
[----:B------:R-:W-:Y:S05]  /*90e0*/  BSYNC B1 ;  /* 0x0000000000017941 */ /* 0x000fea0003800000 */
.L_x_160:
        /* <DEDUP_REMOVED lines=9> */
.L_x_163:
[----:B------:R-:W-:Y:S05]  /*9180*/  BSYNC B1 ;  /* 0x0000000000017941 */ /* 0x000fea0003800000 */
.L_x_162:
        /* <DEDUP_REMOVED lines=10> */
.L_x_165:
[----:B------:R-:W-:Y:S05]  /*9230*/  BSYNC B1 ;  /* 0x0000000000017941 */ /* 0x000fea0003800000 */
.L_x_164:
        /* <DEDUP_REMOVED lines=10> */
.L_x_167:
[----:B------:R-:W-:Y:S05]  /*92e0*/  BSYNC B1 ;  /* 0x0000000000017941 */ /* 0x000fea0003800000 */
.L_x_166:
        /* <DEDUP_REMOVED lines=9> */
.L_x_169:
[----:B------:R-:W-:Y:S05]  /*9380*/  BSYNC B1 ;  /* 0x0000000000017941 */ /* 0x000fea0003800000 */
.L_x_168:
        /* <DEDUP_REMOVED lines=9> */
.L_x_171:
[----:B------:R-:W-:Y:S05]  /*9420*/  BSYNC B1 ;  /* 0x0000000000017941 */ /* 0x000fea0003800000 */
.L_x_170:
        /* <DEDUP_REMOVED lines=10> */
.L_x_173:
[----:B------:R-:W-:Y:S05]  /*94d0*/  BSYNC B1 ;  /* 0x0000000000017941 */ /* 0x000fea0003800000 */
.L_x_172:
        /* <DEDUP_REMOVED lines=10> */
.L_x_175:
[----:B------:R-:W-:Y:S05]  /*9580*/  BSYNC B1 ;  /* 0x0000000000017941 */ /* 0x000fea0003800000 */
.L_x_174:
        /* <DEDUP_REMOVED lines=9> */
.L_x_177:
[----:B------:R-:W-:Y:S05]  /*9620*/  BSYNC B1 ;  /* 0x0000000000017941 */ /* 0x000fea0003800000 */
.L_x_176:
        /* <DEDUP_REMOVED lines=9> */
.L_x_179:
[----:B------:R-:W-:Y:S05]  /*96c0*/  BSYNC B1 ;  /* 0x0000000000017941 */ /* 0x000fea0003800000 */
.L_x_178:
        /* <DEDUP_REMOVED lines=10> */
.L_x_181:
[----:B------:R-:W-:Y:S05]  /*9770*/  BSYNC B1 ;  /* 0x0000000000017941 */ /* 0x000fea0003800000 */
.L_x_180:
        /* <DEDUP_REMOVED lines=10> */
.L_x_183:
[----:B------:R-:W-:Y:S05]  /*9820*/  BSYNC B1 ;  /* 0x0000000000017941 */ /* 0x000fea0003800000 */
.L_x_182:
        /* <DEDUP_REMOVED lines=9> */
.L_x_185:
[----:B------:R-:W-:Y:S05]  /*98c0*/  BSYNC B1 ;  /* 0x0000000000017941 */ /* 0x000fea0003800000 */
.L_x_184:
        /* <DEDUP_REMOVED lines=9> */
.L_x_187:
[----:B------:R-:W-:Y:S05]  /*9960*/  BSYNC B1 ;  /* 0x0000000000017941 */ /* 0x000fea0003800000 */
.L_x_186:
        /* <DEDUP_REMOVED lines=10> */
.L_x_189:
[----:B------:R-:W-:Y:S05]  /*9a10*/  BSYNC B1 ;  /* 0x0000000000017941 */ /* 0x000fea0003800000 */
.L_x_188:
        /* <DEDUP_REMOVED lines=10> */
.L_x_191:
[----:B------:R-:W-:Y:S05]  /*9ac0*/  BSYNC B1 ;  /* 0x0000000000017941 */ /* 0x000fea0003800000 */
.L_x_190:
        /* <DEDUP_REMOVED lines=10> */
.L_x_193:
[----:B------:R-:W-:Y:S05]  /*9b70*/  BSYNC B1 ;  /* 0x0000000000017941 */ /* 0x000fea0003800000 */
.L_x_192:
        /* <DEDUP_REMOVED lines=10> */
.L_x_195:
[----:B------:R-:W-:Y:S05]  /*9c20*/  BSYNC B1 ;  /* 0x0000000000017941 */ /* 0x000fea0003800000 */
.L_x_194:
        /* <DEDUP_REMOVED lines=9> */
.L_x_197:
[----:B------:R-:W-:Y:S05]  /*9cc0*/  BSYNC B1 ;  /* 0x0000000000017941 */ /* 0x000fea0003800000 */
.L_x_196:
        /* <DEDUP_REMOVED lines=9> */
.L_x_199:
[----:B------:R-:W-:Y:S05]  /*9d60*/  BSYNC B1 ;  /* 0x0000000000017941 */ /* 0x000fea0003800000 */
.L_x_198:
        /* <DEDUP_REMOVED lines=9> */
.L_x_201:
[----:B------:R-:W-:Y:S05]  /*9e00*/  BSYNC B1 ;  /* 0x0000000000017941 */ /* 0x000fea0003800000 */
.L_x_200:
        /* <DEDUP_REMOVED lines=9> */
.L_x_203:
[----:B------:R-:W-:Y:S05]  /*9ea0*/  BSYNC B1 ;  /* 0x0000000000017941 */ /* 0x000fea0003800000 */
.L_x_202:
        /* <DEDUP_REMOVED lines=9> */
.L_x_205:
[----:B------:R-:W-:Y:S05]  /*9f40*/  BSYNC B1 ;  /* 0x0000000000017941 */ /* 0x000fea0003800000 */
.L_x_204:
        /* <DEDUP_REMOVED lines=9> */
.L_x_207:
[----:B------:R-:W-:Y:S05]  /*9fe0*/  BSYNC B1 ;  /* 0x0000000000017941 */ /* 0x000fea0003800000 */
.L_x_206:
        /* <DEDUP_REMOVED lines=9> */
.L_x_209:
[----:B------:R-:W-:Y:S05]  /*a080*/  BSYNC B1 ;  /* 0x0000000000017941 */ /* 0x000fea0003800000 */
.L_x_208:
        /* <DEDUP_REMOVED lines=9> */
.L_x_211:
[----:B------:R-:W-:Y:S05]  /*a120*/  BSYNC B1 ;  /* 0x0000000000017941 */ /* 0x000fea0003800000 */
.L_x_210:
        /* <DEDUP_REMOVED lines=9> */
.L_x_213:
[----:B------:R-:W-:Y:S05]  /*a1c0*/  BSYNC B1 ;  /* 0x0000000000017941 */ /* 0x000fea0003800000 */
.L_x_212:
        /* <DEDUP_REMOVED lines=9> */
.L_x_215:
[----:B------:R-:W-:Y:S05]  /*a260*/  BSYNC B1 ;  /* 0x0000000000017941 */ /* 0x000fea0003800000 */
.L_x_214:
        /* <DEDUP_REMOVED lines=9> */
.L_x_217:
[----:B------:R-:W-:Y:S05]  /*a300*/  BSYNC B1 ;  /* 0x0000000000017941 */ /* 0x000fea0003800000 */
.L_x_216:
        /* <DEDUP_REMOVED lines=9> */
.L_x_219:
[----:B------:R-:W-:Y:S05]  /*a3a0*/  BSYNC B1 ;  /* 0x0000000000017941 */ /* 0x000fea0003800000 */
.L_x_218:
        /* <DEDUP_REMOVED lines=11> */
.L_x_221:
[----:B------:R-:W-:Y:S05]  /*a460*/  BSYNC B1 ;  /* 0x0000000000017941 */ /* 0x000fea0003800000 */
.L_x_220:
        /* <DEDUP_REMOVED lines=11> */
.L_x_223:
[----:B------:R-:W-:Y:S05]  /*a520*/  BSYNC B1 ;  /* 0x0000000000017941 */ /* 0x000fea0003800000 */
.L_x_222:
        /* <DEDUP_REMOVED lines=9> */
.L_x_225:
[----:B------:R-:W-:Y:S05]  /*a5c0*/  BSYNC B1 ;  /* 0x0000000000017941 */ /* 0x000fea0003800000 */
.L_x_224:
        /* <DEDUP_REMOVED lines=9> */
.L_x_227:
[----:B------:R-:W-:Y:S05]  /*a660*/  BSYNC B1 ;  /* 0x0000000000017941 */ /* 0x000fea0003800000 */
.L_x_226:
        /* <DEDUP_REMOVED lines=10> */
.L_x_229:
[----:B------:R-:W-:Y:S05]  /*a710*/  BSYNC B1 ;  /* 0x0000000000017941 */ /* 0x000fea0003800000 */
.L_x_228:
        /* <DEDUP_REMOVED lines=10> */
.L_x_231:
[----:B------:R-:W-:Y:S05]  /*a7c0*/  BSYNC B1 ;  /* 0x0000000000017941 */ /* 0x000fea0003800000 */
.L_x_230:
        /* <DEDUP_REMOVED lines=9> */
.L_x_233:
[----:B------:R-:W-:Y:S05]  /*a860*/  BSYNC B1 ;  /* 0x0000000000017941 */ /* 0x000fea0003800000 */
.L_x_232:
        /* <DEDUP_REMOVED lines=9> */
.L_x_235:
[----:B------:R-:W-:Y:S05]  /*a900*/  BSYNC B1 ;  /* 0x0000000000017941 */ /* 0x000fea0003800000 */
.L_x_234:
        /* <DEDUP_REMOVED lines=10> */
.L_x_237:
[----:B------:R-:W-:Y:S05]  /*a9b0*/  BSYNC B1 ;  /* 0x0000000000017941 */ /* 0x000fea0003800000 */
.L_x_236:
        /* <DEDUP_REMOVED lines=10> */
.L_x_239:
[----:B------:R-:W-:Y:S05]  /*aa60*/  BSYNC B1 ;  /* 0x0000000000017941 */ /* 0x000fea0003800000 */
.L_x_238:
        /* <DEDUP_REMOVED lines=9> */
.L_x_241:
[----:B------:R-:W-:Y:S05]  /*ab00*/  BSYNC B1 ;  /* 0x0000000000017941 */ /* 0x000fea0003800000 */
.L_x_240:
        /* <DEDUP_REMOVED lines=9> */
.L_x_243:
[----:B------:R-:W-:Y:S05]  /*aba0*/  BSYNC B1 ;  /* 0x0000000000017941 */ /* 0x000fea0003800000 */
.L_x_242:
        /* <DEDUP_REMOVED lines=10> */
.L_x_245:
[----:B------:R-:W-:Y:S05]  /*ac50*/  BSYNC B1 ;  /* 0x0000000000017941 */ /* 0x000fea0003800000 */
.L_x_244:
        /* <DEDUP_REMOVED lines=10> */
.L_x_247:
[----:B------:R-:W-:Y:S05]  /*ad00*/  BSYNC B1 ;  /* 0x0000000000017941 */ /* 0x000fea0003800000 */
.L_x_246:
        /* <DEDUP_REMOVED lines=9> */
.L_x_249:
[----:B------:R-:W-:Y:S05]  /*ada0*/  BSYNC B1 ;  /* 0x0000000000017941 */ /* 0x000fea0003800000 */
.L_x_248:
        /* <DEDUP_REMOVED lines=9> */
.L_x_251:
[----:B------:R-:W-:Y:S05]  /*ae40*/  BSYNC B1 ;  /* 0x0000000000017941 */ /* 0x000fea0003800000 */
.L_x_250:
        /* <DEDUP_REMOVED lines=10> */
.L_x_253:
[----:B------:R-:W-:Y:S05]  /*aef0*/  BSYNC B1 ;  /* 0x0000000000017941 */ /* 0x000fea0003800000 */
.L_x_252:
        /* <DEDUP_REMOVED lines=10> */
.L_x_255:
[----:B------:R-:W-:Y:S05]  /*afa0*/  BSYNC B1 ;  /* 0x0000000000017941 */ /* 0x000fea0003800000 */
.L_x_254:
        /* <DEDUP_REMOVED lines=10> */
.L_x_257:
[----:B------:R-:W-:Y:S05]  /*b050*/  BSYNC B1 ;  /* 0x0000000000017941 */ /* 0x000fea0003800000 */
.L_x_256:
        /* <DEDUP_REMOVED lines=10> */
.L_x_259:
[----:B------:R-:W-:Y:S05]  /*b100*/  BSYNC B1 ;  /* 0x0000000000017941 */ /* 0x000fea0003800000 */
.L_x_258:
        /* <DEDUP_REMOVED lines=9> */
.L_x_261:
[----:B------:R-:W-:Y:S05]  /*b1a0*/  BSYNC B1 ;  /* 0x0000000000017941 */ /* 0x000fea0003800000 */
.L_x_260:
        /* <DEDUP_REMOVED lines=9> */
.L_x_263:
[----:B------:R-:W-:Y:S05]  /*b240*/  BSYNC B1 ;  /* 0x0000000000017941 */ /* 0x000fea0003800000 */
.L_x_262:
        /* <DEDUP_REMOVED lines=9> */
.L_x_265:
[----:B------:R-:W-:Y:S05]  /*b2e0*/  BSYNC B1 ;  /* 0x0000000000017941 */ /* 0x000fea0003800000 */
.L_x_264:
        /* <DEDUP_REMOVED lines=9> */
.L_x_267:
[----:B------:R-:W-:Y:S05]  /*b380*/  BSYNC B1 ;  /* 0x0000000000017941 */ /* 0x000fea0003800000 */
.L_x_266:
        /* <DEDUP_REMOVED lines=9> */
.L_x_269:
[----:B------:R-:W-:Y:S05]  /*b420*/  BSYNC B1 ;  /* 0x0000000000017941 */ /* 0x000fea0003800000 */
.L_x_268:
        /* <DEDUP_REMOVED lines=9> */
.L_x_271:
[----:B------:R-:W-:Y:S05]  /*b4c0*/  BSYNC B1 ;  /* 0x0000000000017941 */ /* 0x000fea0003800000 */
.L_x_270:
        /* <DEDUP_REMOVED lines=9> */
.L_x_273:
[----:B------:R-:W-:Y:S05]  /*b560*/  BSYNC B1 ;  /* 0x0000000000017941 */ /* 0x000fea0003800000 */
.L_x_272:
        /* <DEDUP_REMOVED lines=9> */
.L_x_275:
[----:B------:R-:W-:Y:S05]  /*b600*/  BSYNC B1 ;  /* 0x0000000000017941 */ /* 0x000fea0003800000 */
.L_x_274:
        /* <DEDUP_REMOVED lines=9> */
.L_x_277:
[----:B------:R-:W-:Y:S05]  /*b6a0*/  BSYNC B1 ;  /* 0x0000000000017941 */ /* 0x000fea0003800000 */
.L_x_276:
        /* <DEDUP_REMOVED lines=9> */
.L_x_279:
[----:B------:R-:W-:Y:S05]  /*b740*/  BSYNC B1 ;  /* 0x0000000000017941 */ /* 0x000fea0003800000 */
.L_x_278:
        /* <DEDUP_REMOVED lines=9> */
.L_x_281:
[----:B------:R-:W-:Y:S05]  /*b7e0*/  BSYNC B1 ;  /* 0x0000000000017941 */ /* 0x000fea0003800000 */
.L_x_280:
        /* <DEDUP_REMOVED lines=9> */
.L_x_283:
[----:B------:R-:W-:Y:S05]  /*b880*/  BSYNC B1 ;  /* 0x0000000000017941 */ /* 0x000fea0003800000 */
.L_x_282:
        /* <DEDUP_REMOVED lines=11> */
.L_x_285:
[----:B------:R-:W-:Y:S05]  /*b940*/  BSYNC B1 ;  /* 0x0000000000017941 */ /* 0x000fea0003800000 */
.L_x_284:
[----:B-----5:R-:W-:Y:S01]  /*b950*/  HADD2.F32 R121, -RZ, R232.H0_H0 ;  /* 0x200000e8ff797230 */ /* 0x020fe20000004100 */
[----:B------:R-:W-:Y:S01]  /*b960*/  ISETP.GT.AND P2, PT, R0, 0x81, PT ;  /* 0x000000810000780c */ /* 0x000fe20003f44270 */
[----:B------:R-:W-:Y:S03]  /*b970*/  BSSY B1, `(.L_x_286) ;  /* 0x0000009000017945 */ /* 0x000fe60003800000 */
[----:B------:R-:W-:Y:S01]  /*b980*/  FMUL R121, R121, R16 ;  /* 0x0000001079797220 */ /* 0x000fe20000400000 */
[----:B------:R-:W-:Y:S02]  /*b990*/  ISETP.GT.AND P0, PT, R3, RZ, P2 ;  /* 0x000000ff0300720c */ /* 0x000fe40001704270 */
[----:B0-----:R-:W-:Y:S01]  /*b9a0*/  P2R R120, PR, RZ, 0x4 ;  /* 0x00000004ff787803 */ /* 0x001fe20000000000 */
[----:B------:R-:W-:-:S05]  /*b9b0*/  FFMA R121, R104, R2, R121 ;  /* 0x0000000268797223 */ /* 0x000fca0000000079 */
[----:B------:R-:W-:-:S05]  /*b9c0*/  F2FP.F16.F32.PACK_AB R121, RZ, R121 ;  /* 0x00000079ff79723e */ /* 0x000fca00000000ff */
[----:B------:R0:W-:Y:S01]  /*b9d0*/  @P1 STG.E.U16 desc[UR48][R6.64+0x100], R121 ;  /* 0x0001007906001986 */ /* 0x0001e2000c101530 */
[----:B------:R-:W-:Y:S05]  /*b9e0*/  @!P0 BRA `(.L_x_287) ;  /* 0x0000000000048947 */ /* 0x000fea0003800000 */
[----:B------:R0:W5:Y:S02]  /*b9f0*/  LDG.E.LTC128B.U16 R232, desc[UR48][R4.64+0x102] ;  /* 0x0001023004e87981 */ /* 0x000164000c1e1520 */
.L_x_287:
[----:B------:R-:W-:Y:S05]  /*ba00*/  BSYNC B1 ;  /* 0x0000000000017941 */ /* 0x000fea0003800000 */
.L_x_286:
        /* <DEDUP_REMOVED lines=9> */
.L_x_289:
[----:B------:R-:W-:Y:S05]  /*baa0*/  BSYNC B1 ;  /* 0x0000000000017941 */ /* 0x000fea0003800000 */
.L_x_288:
        /* <DEDUP_REMOVED lines=9> */
.L_x_291:
[----:B------:R-:W-:Y:S05]  /*bb40*/  BSYNC B1 ;  /* 0x0000000000017941 */ /* 0x000fea0003800000 */
.L_x_290:
        /* <DEDUP_REMOVED lines=10> */
.L_x_293:
[----:B------:R-:W-:Y:S05]  /*bbf0*/  BSYNC B1 ;  /* 0x0000000000017941 */ /* 0x000fea0003800000 */
.L_x_292:
        /* <DEDUP_REMOVED lines=10> */
.L_x_295:
[----:B------:R-:W-:Y:S05]  /*bca0*/  BSYNC B1 ;  /* 0x0000000000017941 */ /* 0x000fea0003800000 */
.L_x_294:
        /* <DEDUP_REMOVED lines=9> */
.L_x_297:
[----:B------:R-:W-:Y:S05]  /*bd40*/  BSYNC B1 ;  /* 0x0000000000017941 */ /* 0x000fea0003800000 */
.L_x_296:
        /* <DEDUP_REMOVED lines=9> */
.L_x_299:
[----:B------:R-:W-:Y:S05]  /*bde0*/  BSYNC B1 ;  /* 0x0000000000017941 */ /* 0x000fea0003800000 */
.L_x_298:
        /* <DEDUP_REMOVED lines=10> */
.L_x_301:
[----:B------:R-:W-:Y:S05]  /*be90*/  BSYNC B1 ;  /* 0x0000000000017941 */ /* 0x000fea0003800000 */
.L_x_300:
        /* <DEDUP_REMOVED lines=10> */
.L_x_303:
[----:B------:R-:W-:Y:S05]  /*bf40*/  BSYNC B1 ;  /* 0x0000000000017941 */ /* 0x000fea0003800000 */
.L_x_302:
        /* <DEDUP_REMOVED lines=9> */
.L_x_305:
[----:B------:R-:W-:Y:S05]  /*bfe0*/  BSYNC B1 ;  /* 0x0000000000017941 */ /* 0x000fea0003800000 */
.L_x_304:
        /* <DEDUP_REMOVED lines=9> */
.L_x_307:
[----:B------:R-:W-:Y:S05]  /*c080*/  BSYNC B1 ;  /* 0x0000000000017941 */ /* 0x000fea0003800000 */
.L_x_306:
        /* <DEDUP_REMOVED lines=10> */
.L_x_309:
[----:B------:R-:W-:Y:S05]  /*c130*/  BSYNC B1 ;  /* 0x0000000000017941 */ /* 0x000fea0003800000 */
.L_x_308:
        /* <DEDUP_REMOVED lines=10> */
.L_x_311:
[----:B------:R-:W-:Y:S05]  /*c1e0*/  BSYNC B1 ;  /* 0x0000000000017941 */ /* 0x000fea0003800000 */
.L_x_310:
        /* <DEDUP_REMOVED lines=9> */
.L_x_313:
[----:B------:R-:W-:Y:S05]  /*c280*/  BSYNC B1 ;  /* 0x0000000000017941 */ /* 0x000fea0003800000 */
.L_x_312:
        /* <DEDUP_REMOVED lines=9> */
.L_x_315:
[----:B------:R-:W-:Y:S05]  /*c320*/  BSYNC B1 ;  /* 0x0000000000017941 */ /* 0x000fea0003800000 */
.L_x_314:
        /* <DEDUP_REMOVED lines=10> */
.L_x_317:
[----:B------:R-:W-:Y:S05]  /*c3d0*/  BSYNC B1 ;  /* 0x0000000000017941 */ /* 0x000fea0003800000 */
.L_x_316:
        /* <DEDUP_REMOVED lines=10> */
.L_x_319:
[----:B------:R-:W-:Y:S05]  /*c480*/  BSYNC B1 ;  /* 0x0000000000017941 */ /* 0x000fea0003800000 */
.L_x_318:
        /* <DEDUP_REMOVED lines=10> */
.L_x_321:
[----:B------:R-:W-:Y:S05]  /*c530*/  BSYNC B1 ;  /* 0x0000000000017941 */ /* 0x000fea0003800000 */
.L_x_320:
        /* <DEDUP_REMOVED lines=10> */
.L_x_323:
[----:B------:R-:W-:Y:S05]  /*c5e0*/  BSYNC B1 ;  /* 0x0000000000017941 */ /* 0x000fea0003800000 */
.L_x_322:
        /* <DEDUP_REMOVED lines=9> */
.L_x_325:
[----:B------:R-:W-:Y:S05]  /*c680*/  BSYNC B1 ;  /* 0x0000000000017941 */ /* 0x000fea0003800000 */
.L_x_324:
        /* <DEDUP_REMOVED lines=9> */
.L_x_327:
[----:B------:R-:W-:Y:S05]  /*c720*/  BSYNC B1 ;  /* 0x0000000000017941 */ /* 0x000fea0003800000 */
.L_x_326:
        /* <DEDUP_REMOVED lines=9> */
.L_x_329:
[----:B------:R-:W-:Y:S05]  /*c7c0*/  BSYNC B1 ;  /* 0x0000000000017941 */ /* 0x000fea0003800000 */
.L_x_328:
        /* <DEDUP_REMOVED lines=9> */
.L_x_331:
[----:B------:R-:W-:Y:S05]  /*c860*/  BSYNC B1 ;  /* 0x0000000000017941 */ /* 0x000fea0003800000 */
.L_x_330:
        /* <DEDUP_REMOVED lines=9> */
.L_x_333:
[----:B------:R-:W-:Y:S05]  /*c900*/  BSYNC B1 ;  /* 0x0000000000017941 */ /* 0x000fea0003800000 */
.L_x_332:
        /* <DEDUP_REMOVED lines=9> */
.L_x_335:
[----:B------:R-:W-:Y:S05]  /*c9a0*/  BSYNC B1 ;  /* 0x0000000000017941 */ /* 0x000fea0003800000 */
.L_x_334:
        /* <DEDUP_REMOVED lines=9> */
.L_x_337:
[----:B------:R-:W-:Y:S05]  /*ca40*/  BSYNC B1 ;  /* 0x0000000000017941 */ /* 0x000fea0003800000 */
.L_x_336:
        /* <DEDUP_REMOVED lines=9> */
.L_x_339:
[----:B------:R-:W-:Y:S05]  /*cae0*/  BSYNC B1 ;  /* 0x0000000000017941 */ /* 0x000fea0003800000 */
.L_x_338:
        /* <DEDUP_REMOVED lines=9> */
.L_x_341:
[----:B------:R-:W-:Y:S05]  /*cb80*/  BSYNC B1 ;  /* 0x0000000000017941 */ /* 0x000fea0003800000 */
.L_x_340:
        /* <DEDUP_REMOVED lines=9> */
.L_x_343:
[----:B------:R-:W-:Y:S05]  /*cc20*/  BSYNC B1 ;  /* 0x0000000000017941 */ /* 0x000fea0003800000 */
.L_x_342:
        /* <DEDUP_REMOVED lines=9> */
.L_x_345:
[----:B------:R-:W-:Y:S05]  /*ccc0*/  BSYNC B1 ;  /* 0x0000000000017941 */ /* 0x000fea0003800000 */
.L_x_344:
        /* <DEDUP_REMOVED lines=9> */
.L_x_347:
[----:B------:R-:W-:Y:S05]  /*cd60*/  BSYNC B1 ;  /* 0x0000000000017941 */ /* 0x000fea0003800000 */
.L_x_346:
        /* <DEDUP_REMOVED lines=11> */
.L_x_349:
[----:B------:R-:W-:Y:S05]  /*ce20*/  BSYNC B1 ;  /* 0x0000000000017941 */ /* 0x000fea0003800000 */
.L_x_348:
        /* <DEDUP_REMOVED lines=11> */
.L_x_351:
[----:B------:R-:W-:Y:S05]  /*cee0*/  BSYNC B1 ;  /* 0x0000000000017941 */ /* 0x000fea0003800000 */
.L_x_350:
        /* <DEDUP_REMOVED lines=9> */
.L_x_353:
[----:B------:R-:W-:Y:S05]  /*cf80*/  BSYNC B1 ;  /* 0x0000000000017941 */ /* 0x000fea0003800000 */
.L_x_352:
        /* <DEDUP_REMOVED lines=9> */
.L_x_355:
[----:B------:R-:W-:Y:S05]  /*d020*/  BSYNC B1 ;  /* 0x0000000000017941 */ /* 0x000fea0003800000 */
.L_x_354:
        /* <DEDUP_REMOVED lines=10> */
.L_x_357:
[----:B------:R-:W-:Y:S05]  /*d0d0*/  BSYNC B1 ;  /* 0x0000000000017941 */ /* 0x000fea0003800000 */
.L_x_356:
        /* <DEDUP_REMOVED lines=10> */
.L_x_359:
[----:B------:R-:W-:Y:S05]  /*d180*/  BSYNC B1 ;  /* 0x0000000000017941 */ /* 0x000fea0003800000 */
.L_x_358:
        /* <DEDUP_REMOVED lines=9> */
.L_x_361:
[----:B------:R-:W-:Y:S05]  /*d220*/  BSYNC B1 ;  /* 0x0000000000017941 */ /* 0x000fea0003800000 */
.L_x_360:
        /* <DEDUP_REMOVED lines=9> */
.L_x_363:
[----:B------:R-:W-:Y:S05]  /*d2c0*/  BSYNC B1 ;  /* 0x0000000000017941 */ /* 0x000fea0003800000 */
.L_x_362:
        /* <DEDUP_REMOVED lines=10> */
.L_x_365:
[----:B------:R-:W-:Y:S05]  /*d370*/  BSYNC B1 ;  /* 0x0000000000017941 */ /* 0x000fea0003800000 */
.L_x_364:
        /* <DEDUP_REMOVED lines=10> */
.L_x_367:
[----:B------:R-:W-:Y:S05]  /*d420*/  BSYNC B1 ;  /* 0x0000000000017941 */ /* 0x000fea0003800000 */
.L_x_366:
        /* <DEDUP_REMOVED lines=9> */
.L_x_369:
[----:B------:R-:W-:Y:S05]  /*d4c0*/  BSYNC B1 ;  /* 0x0000000000017941 */ /* 0x000fea0003800000 */
.L_x_368:
        /* <DEDUP_REMOVED lines=9> */
.L_x_371:
[----:B------:R-:W-:Y:S05]  /*d560*/  BSYNC B1 ;  /* 0x0000000000017941 */ /* 0x000fea0003800000 */
.L_x_370:
        /* <DEDUP_REMOVED lines=10> */
.L_x_373:
[----:B------:R-:W-:Y:S05]  /*d610*/  BSYNC B1 ;  /* 0x0000000000017941 */ /* 0x000fea0003800000 */
.L_x_372:
        /* <DEDUP_REMOVED lines=10> */
.L_x_375:
[----:B------:R-:W-:Y:S05]  /*d6c0*/  BSYNC B1 ;  /* 0x0000000000017941 */ /* 0x000fea0003800000 */
.L_x_374:
        /* <DEDUP_REMOVED lines=9> */
.L_x_377:
[----:B------:R-:W-:Y:S05]  /*d760*/  BSYNC B1 ;  /* 0x0000000000017941 */ /* 0x000fea0003800000 */
.L_x_376:
        /* <DEDUP_REMOVED lines=9> */
.L_x_379:
[----:B------:R-:W-:Y:S05]  /*d800*/  BSYNC B1 ;  /* 0x0000000000017941 */ /* 0x000fea0003800000 */
.L_x_378:
        /* <DEDUP_REMOVED lines=10> */
.L_x_381:
[----:B------:R-:W-:Y:S05]  /*d8b0*/  BSYNC B1 ;  /* 0x0000000000017941 */ /* 0x000fea0003800000 */
.L_x_380:
        /* <DEDUP_REMOVED lines=10> */
.L_x_383:
[----:B------:R-:W-:Y:S05]  /*d960*/  BSYNC B1 ;  /* 0x0000000000017941 */ /* 0x000fea0003800000 */
.L_x_382:
        /* <DEDUP_REMOVED lines=10> */
.L_x_385:
[----:B------:R-:W-:Y:S05]  /*da10*/  BSYNC B1 ;  /* 0x0000000000017941 */ /* 0x000fea0003800000 */
.L_x_384:
        /* <DEDUP_REMOVED lines=10> */
.L_x_387:
[----:B------:R-:W-:Y:S05]  /*dac0*/  BSYNC B1 ;  /* 0x0000000000017941 */ /* 0x000fea0003800000 */
.L_x_386:
        /* <DEDUP_REMOVED lines=9> */
.L_x_389:
[----:B------:R-:W-:Y:S05]  /*db60*/  BSYNC B1 ;  /* 0x0000000000017941 */ /* 0x000fea0003800000 */
.L_x_388:
        /* <DEDUP_REMOVED lines=9> */
.L_x_391:
[----:B------:R-:W-:Y:S05]  /*dc00*/  BSYNC B1 ;  /* 0x0000000000017941 */ /* 0x000fea0003800000 */
.L_x_390:
        /* <DEDUP_REMOVED lines=9> */
.L_x_393:
[----:B------:R-:W-:Y:S05]  /*dca0*/  BSYNC B1 ;  /* 0x0000000000017941 */ /* 0x000fea0003800000 */
.L_x_392:
        /* <DEDUP_REMOVED lines=9> */
.L_x_395:
[----:B------:R-:W-:Y:S05]  /*dd40*/  BSYNC B1 ;  /* 0x0000000000017941 */ /* 0x000fea0003800000 */
.L_x_394:
        /* <DEDUP_REMOVED lines=9> */
.L_x_397:
[----:B------:R-:W-:Y:S05]  /*dde0*/  BSYNC B1 ;  /* 0x0000000000017941 */ /* 0x000fea0003800000 */
.L_x_396:
        /* <DEDUP_REMOVED lines=9> */
.L_x_399:
[----:B------:R-:W-:Y:S05]  /*de80*/  BSYNC B1 ;  /* 0x0000000000017941 */ /* 0x000fea0003800000 */
.L_x_398:
        /* <DEDUP_REMOVED lines=9> */
.L_x_401:
[----:B------:R-:W-:Y:S05]  /*df20*/  BSYNC B1 ;  /* 0x0000000000017941 */ /* 0x000fea0003800000 */
.L_x_400:
        /* <DEDUP_REMOVED lines=9> */
.L_x_403:
[----:B------:R-:W-:Y:S05]  /*dfc0*/  BSYNC B1 ;  /* 0x0000000000017941 */ /* 0x000fea0003800000 */
.L_x_402:
        /* <DEDUP_REMOVED lines=9> */
.L_x_405:
[----:B------:R-:W-:Y:S05]  /*e060*/  BSYNC B1 ;  /* 0x0000000000017941 */ /* 0x000fea0003800000 */
.L_x_404:
        /* <DEDUP_REMOVED lines=9> */
.L_x_407:
[----:B------:R-:W-:Y:S05]  /*e100*/  BSYNC B1 ;  /* 0x0000000000017941 */ /* 0x000fea0003800000 */
.L_x_406:
        /* <DEDUP_REMOVED lines=9> */
.L_x_409:
[----:B------:R-:W-:Y:S05]  /*e1a0*/  BSYNC B1 ;  /* 0x0000000000017941 */ /* 0x000fea0003800000 */
.L_x_408:
        /* <DEDUP_REMOVED lines=9> */
.L_x_411:
[----:B------:R-:W-:Y:S05]  /*e240*/  BSYNC B1 ;  /* 0x0000000000017941 */ /* 0x000fea0003800000 */
.L_x_410:
        /* <DEDUP_REMOVED lines=11> */
.L_x_413:
[----:B------:R-:W-:Y:S05]  /*e300*/  BSYNC B1 ;  /* 0x0000000000017941 */ /* 0x000fea0003800000 */
.L_x_412:
        /* <DEDUP_REMOVED lines=11> */
.L_x_415:
[----:B------:R-:W-:Y:S05]  /*e3c0*/  BSYNC B1 ;  /* 0x0000000000017941 */ /* 0x000fea0003800000 */
.L_x_414:
        /* <DEDUP_REMOVED lines=9> */
.L_x_417:
[----:B------:R-:W-:Y:S05]  /*e460*/  BSYNC B1 ;  /* 0x0000000000017941 */ /* 0x000fea0003800000 */
.L_x_416:
        /* <DEDUP_REMOVED lines=9> */
.L_x_419:
[----:B------:R-:W-:Y:S05]  /*e500*/  BSYNC B1 ;  /* 0x0000000000017941 */ /* 0x000fea0003800000 */
.L_x_418:
        /* <DEDUP_REMOVED lines=10> */
.L_x_421:
[----:B------:R-:W-:Y:S05]  /*e5b0*/  BSYNC B1 ;  /* 0x0000000000017941 */ /* 0x000fea0003800000 */
.L_x_420:
        /* <DEDUP_REMOVED lines=10> */
.L_x_423:
[----:B------:R-:W-:Y:S05]  /*e660*/  BSYNC B1 ;  /* 0x0000000000017941 */ /* 0x000fea0003800000 */
.L_x_422:
        /* <DEDUP_REMOVED lines=9> */
.L_x_425:
[----:B------:R-:W-:Y:S05]  /*e700*/  BSYNC B1 ;  /* 0x0000000000017941 */ /* 0x000fea0003800000 */
.L_x_424:
        /* <DEDUP_REMOVED lines=9> */
.L_x_427:
[----:B------:R-:W-:Y:S05]  /*e7a0*/  BSYNC B1 ;  /* 0x0000000000017941 */ /* 0x000fea0003800000 */
.L_x_426:
        /* <DEDUP_REMOVED lines=10> */
.L_x_429:
[----:B------:R-:W-:Y:S05]  /*e850*/  BSYNC B1 ;  /* 0x0000000000017941 */ /* 0x000fea0003800000 */
.L_x_428:
        /* <DEDUP_REMOVED lines=10> */
.L_x_431:
[----:B------:R-:W-:Y:S05]  /*e900*/  BSYNC B1 ;  /* 0x0000000000017941 */ /* 0x000fea0003800000 */
.L_x_430:
        /* <DEDUP_REMOVED lines=9> */
.L_x_433:
[----:B------:R-:W-:Y:S05]  /*e9a0*/  BSYNC B1 ;  /* 0x0000000000017941 */ /* 0x000fea0003800000 */
.L_x_432:
        /* <DEDUP_REMOVED lines=9> */
.L_x_435:
[----:B------:R-:W-:Y:S05]  /*ea40*/  BSYNC B1 ;  /* 0x0000000000017941 */ /* 0x000fea0003800000 */
.L_x_434:
        /* <DEDUP_REMOVED lines=10> */
.L_x_437:
[----:B------:R-:W-:Y:S05]  /*eaf0*/  BSYNC B1 ;  /* 0x0000000000017941 */ /* 0x000fea0003800000 */
.L_x_436:
        /* <DEDUP_REMOVED lines=10> */
.L_x_439:
[----:B------:R-:W-:Y:S05]  /*eba0*/  BSYNC B1 ;  /* 0x0000000000017941 */ /* 0x000fea0003800000 */
.L_x_438:
[----:B01---5:R-:W-:Y:S01]  /*ebb0*/  HADD2.F32 R5, -RZ, R232.H0_H0 ;  /* 0x200000e8ff057230 */ /* 0x023fe20000004100 */
        /* <DEDUP_REMOVED lines=8> */
.L_x_441:
[----:B------:R-:W-:Y:S05]  /*ec40*/  BSYNC B1 ;  /* 0x0000000000017941 */ /* 0x000fea0003800000 */
.L_x_440:
[----:B-----5:R-:W-:Y:S01]  /*ec50*/  HADD2.F32 R5, -RZ, R232.H0_H0 ;  /* 0x200000e8ff057230 */ /* 0x020fe20000004100 */
[----:B------:R-:W-:Y:S01]  /*ec60*/  BSSY B1, `(.L_x_442) ;  /* 0x000000b000017945 */ /* 0x000fe20003800000 */
[----:B------:R-:W-:-:S03]  /*ec70*/  @P5 IMAD.MOV.U32 R4, RZ, RZ, R10 ;  /* 0x000000ffff045224 */ /* 0x000fc600078e000a */
[----:B------:R-:W-:-:S04]  /*ec80*/  FMUL R5, R5, R16 ;  /* 0x0000001005057220 */ /* 0x000fc80000400000 */
[----:B------:R-:W-:-:S05]  /*ec90*/  FFMA R5, R54, R2, R5 ;  /* 0x0000000236057223 */ /* 0x000fca0000000005 */
[----:B------:R-:W-:-:S04]  /*eca0*/  F2FP.F16.F32.PACK_AB R5, RZ, R5 ;  /* 0x00000005ff05723e */ /* 0x000fc800000000ff */
[----:B------:R-:W-:Y:S01]  /*ecb0*/  PRMT R0, R5, 0x7610, R0 ;  /* 0x0000761005007816 */ /* 0x000fe20000000000 */
[----:B------:R-:W-:-:S05]  /*ecc0*/  @P5 IMAD.MOV.U32 R5, RZ, RZ, R11 ;  /* 0x000000ffff055224 */ /* 0x000fca00078e000b */
[----:B------:R1:W-:Y:S01]  /*ecd0*/  @P5 STG.E.U16 desc[UR48][R4.64+0x1b0], R0 ;  /* 0x0001b00004005986 */ /* 0x0003e2000c101530 */
[----:B------:R-:W-:-:S13]  /*ece0*/  ISETP.GT.AND P5, PT, R3, 0x8, P0 ;  /* 0x000000080300780c */ /* 0x000fda00007a4270 */
[----:B-1----:R-:W-:Y:S05]  /*ecf0*/  @!P5 BRA `(.L_x_443) ;  /* 0x000000000004d947 */ /* 0x002fea0003800000 */
[----:B------:R1:W5:Y:S02]  /*ed00*/  LDG.E.LTC128B.U16 R232, desc[UR48][R8.64+0x1b2] ;  /* 0x0001b23008e87981 */ /* 0x000364000c1e1520 */
.L_x_443:
[----:B------:R-:W-:Y:S05]  /*ed10*/  BSYNC B1 ;  /* 0x0000000000017941 */ /* 0x000fea0003800000 */
.L_x_442:
        /* <DEDUP_REMOVED lines=10> */
.L_x_445:
[----:B------:R-:W-:Y:S05]  /*edc0*/  BSYNC B1 ;  /* 0x0000000000017941 */ /* 0x000fea0003800000 */
.L_x_444:
        /* <DEDUP_REMOVED lines=10> */
.L_x_447:
[----:B------:R-:W-:Y:S05]  /*ee70*/  BSYNC B1 ;  /* 0x0000000000017941 */ /* 0x000fea0003800000 */
.L_x_446:
        /* <DEDUP_REMOVED lines=10> */
.L_x_449:
[----:B------:R-:W-:Y:S05]  /*ef20*/  BSYNC B1 ;  /* 0x0000000000017941 */ /* 0x000fea0003800000 */
.L_x_448:
        /* <DEDUP_REMOVED lines=10> */
.L_x_451:
[----:B------:R-:W-:Y:S05]  /*efd0*/  BSYNC B1 ;  /* 0x0000000000017941 */ /* 0x000fea0003800000 */
.L_x_450:
        /* <DEDUP_REMOVED lines=9> */
.L_x_453:
[----:B------:R-:W-:Y:S05]  /*f070*/  BSYNC B1 ;  /* 0x0000000000017941 */ /* 0x000fea0003800000 */
.L_x_452:
        /* <DEDUP_REMOVED lines=9> */
.L_x_455:
[----:B------:R-:W-:Y:S05]  /*f110*/  BSYNC B1 ;  /* 0x0000000000017941 */ /* 0x000fea0003800000 */
.L_x_454:
        /* <DEDUP_REMOVED lines=9> */
.L_x_457:
[----:B------:R-:W-:Y:S05]  /*f1b0*/  BSYNC B1 ;  /* 0x0000000000017941 */ /* 0x000fea0003800000 */
.L_x_456:
        /* <DEDUP_REMOVED lines=9> */
.L_x_459:
[----:B------:R-:W-:Y:S05]  /*f250*/  BSYNC B1 ;  /* 0x0000000000017941 */ /* 0x000fea0003800000 */
.L_x_458:
        /* <DEDUP_REMOVED lines=9> */
.L_x_461:
[----:B------:R-:W-:Y:S05]  /*f2f0*/  BSYNC B1 ;  /* 0x0000000000017941 */ /* 0x000fea0003800000 */
.L_x_460:
        /* <DEDUP_REMOVED lines=9> */
.L_x_463:
[----:B------:R-:W-:Y:S05]  /*f390*/  BSYNC B1 ;  /* 0x0000000000017941 */ /* 0x000fea0003800000 */
.L_x_462:
        /* <DEDUP_REMOVED lines=9> */
.L_x_465:
[----:B------:R-:W-:Y:S05]  /*f430*/  BSYNC B1 ;  /* 0x0000000000017941 */ /* 0x000fea0003800000 */
.L_x_464:
        /* <DEDUP_REMOVED lines=9> */
.L_x_467:
[----:B------:R-:W-:Y:S05]  /*f4d0*/  BSYNC B1 ;  /* 0x0000000000017941 */ /* 0x000fea0003800000 */
.L_x_466:
        /* <DEDUP_REMOVED lines=9> */
.L_x_469:
[----:B------:R-:W-:Y:S05]  /*f570*/  BSYNC B1 ;  /* 0x0000000000017941 */ /* 0x000fea0003800000 */
.L_x_468:
        /* <DEDUP_REMOVED lines=9> */
.L_x_471:
[----:B------:R-:W-:Y:S05]  /*f610*/  BSYNC B1 ;  /* 0x0000000000017941 */ /* 0x000fea0003800000 */
.L_x_470:
        /* <DEDUP_REMOVED lines=9> */
.L_x_473:
[----:B------:R-:W-:Y:S05]  /*f6b0*/  BSYNC B1 ;  /* 0x0000000000017941 */ /* 0x000fea0003800000 */
.L_x_472:
        /* <DEDUP_REMOVED lines=9> */
.L_x_475:
[----:B------:R-:W-:Y:S05]  /*f750*/  BSYNC B1 ;  /* 0x0000000000017941 */ /* 0x000fea0003800000 */
.L_x_474:
[----:B------:R-:W-:Y:S05]  /*f760*/  @!P0 BRA `(.L_x_476) ;  /* 0x0000004000508947 */ /* 0x000fea0003800000 */
[----:B-----5:R-:W-:-:S05]  /*f770*/  HADD2.F32 R3, -RZ, R232.H0_H0 ;  /* 0x200000e8ff037230 */ /* 0x020fca0000004100 */
[----:B0-----:R-:W-:-:S04]  /*f780*/  FMUL R0, R3, R16 ;  /* 0x0000001003007220 */ /* 0x001fc80000400000 */
[----:B------:R-:W-:-:S05]  /*f790*/  FFMA R0, R39, R2, R0 ;  /* 0x0000000227007223 */ /* 0x000fca0000000000 */
[----:B------:R-:W-:-:S05]  /*f7a0*/  F2FP.F16.F32.PACK_AB R0, RZ, R0 ;  /* 0x00000000ff00723e */ /* 0x000fca00000000ff */
[----:B------:R0:W-:Y:S01]  /*f7b0*/  STG.E.U16 desc[UR48][R20.64+0x1b2], R0 ;  /* 0x0001b20014007986 */ /* 0x0001e2000c101530 */
[----:B------:R-:W-:Y:S05]  /*f7c0*/  BRA `(.L_x_476) ;  /* 0x0000004000387947 */ /* 0x000fea0003800000 */
.L_x_33:
[----:B------:R-:W2:Y:S01]  /*f7d0*/  LDL.LU R6, [R1+0x4] ;  /* 0x0000040001067983 */ /* 0x000ea20000300800 */
[----:B------:R-:W-:-:S03]  /*f7e0*/  ULDC.64 UR4, c[0x0][0x5c0] ;  /* 0x0001700000047ab9 */ /* 0x000fc60000000a00 */
[----:B------:R-:W3:Y:S04]  /*f7f0*/  LDL.LU R7, [R1] ;  /* 0x0000000001077983 */ /* 0x000ee80000300800 */
[----:B------:R-:W5:Y:S04]  /*f800*/  LDL.LU R235, [R1+0x18] ;  /* 0x0000180001eb7983 */ /* 0x000f680000300800 */
[----:B------:R-:W5:Y:S01]  /*f810*/  LDL.LU R234, [R1+0x1c] ;  /* 0x00001c0001ea7983 */ /* 0x000f620000300800 */
[----:B------:R-:W-:-:S03]  /*f820*/  LEA R4, P1, R8, UR4, 0x1 ;  /* 0x0000000408047c11 */ /* 0x000fc6000f8208ff */
[----:B------:R-:W5:Y:S04]  /*f830*/  LDL.LU R233, [R1+0x20] ;  /* 0x0000200001e97983 */ /* 0x000f680000300800 */
[----:B------:R-:W5:Y:S04]  /*f840*/  LDL.LU R232, [R1+0x24] ;  /* 0x0000240001e87983 */ /* 0x000f680000300800 */
[----:B------:R-:W5:Y:S04]  /*f850*/  LDL.LU R21, [R1+0x28] ;  /* 0x0000280001157983 */ /* 0x000f680000300800 */
[----:B------:R-:W5:Y:S01]  /*f860*/  LDL.LU R20, [R1+0x2c] ;  /* 0x00002c0001147983 */ /* 0x000f620000300800 */
[----:B------:R-:W-:-:S03]  /*f870*/  LEA.HI.X R5, R8, UR5, R11, 0x1, P1 ;  /* 0x0000000508057c11 */ /* 0x000fc600088f0c0b */
[----:B------:R-:W5:Y:S04]  /*f880*/  LDL.LU R19, [R1+0x30] ;  /* 0x0000300001137983 */ /* 0x000f680000300800 */
[----:B------:R-:W5:Y:S04]  /*f890*/  LDL.LU R18, [R1+0x34] ;  /* 0x0000340001127983 */ /* 0x000f680000300800 */
[----:B------:R-:W5:Y:S04]  /*f8a0*/  LDL.LU R15, [R1+0x38] ;  /* 0x00003800010f7983 */ /* 0x000f680000300800 */
[----:B------:R-:W5:Y:S04]  /*f8b0*/  LDL.LU R14, [R1+0x3c] ;  /* 0x00003c00010e7983 */ /* 0x000f680000300800 */
[----:B------:R-:W5:Y:S04]  /*f8c0*/  LDL.LU R8, [R1+0x8] ;  /* 0x0000080001087983 */ /* 0x000f680000300800 */
[----:B------:R-:W5:Y:S01]  /*f8d0*/  LDL.LU R9, [R1+0xc] ;  /* 0x00000c0001097983 */ /* 0x000f620000300800 */
[----:B------:R-:W-:Y:S01]  /*f8e0*/  ISETP.GT.AND P3, PT, R0, 0x1, PT ;  /* 0x000000010000780c */ /* 0x000fe20003f64270 */
[----:B------:R-:W-:-:S02]  /*f8f0*/  USHF.L.U32 UR11, UR8, 0x4, URZ ;  /* 0x00000004080b7899 */ /* 0x000fc4000800063f */
[----:B------:R-:W-:Y:S01]  /*f900*/  USHF.L.U64.HI UR5, UR8, 0x4, UR9 ;  /* 0x0000000408057899 */ /* 0x000fe20008010209 */
[----:B------:R-:W-:Y:S02]  /*f910*/  ISETP.GT.AND P1, PT, R3, RZ, P3 ;  /* 0x000000ff0300720c */ /* 0x000fe40001f24270 */
[----:B----4-:R-:W-:Y:S01]  /*f920*/  LOP3.LUT R17, R17, 0xfffffff7, RZ, 0xc0, !PT ;  /* 0xfffffff711117812 */ /* 0x010fe200078ec0ff */
[-C--:B------:R-:W-:Y:S01]  /*f930*/  FMUL R216, R216, R2.reuse ;  /* 0x00000002d8d87220 */ /* 0x080fe20000400000 */
[-C--:B------:R-:W-:Y:S01]  /*f940*/  FMUL R217, R217, R2.reuse ;  /* 0x00000002d9d97220 */ /* 0x080fe20000400000 */
[-C--:B------:R-:W-:Y:S01]  /*f950*/  FMUL R218, R218, R2.reuse ;  /* 0x00000002dada7220 */ /* 0x080fe20000400000 */
[-C--:B------:R-:W-:Y:S01]  /*f960*/  FMUL R219, R219, R2.reuse ;  /* 0x00000002dbdb7220 */ /* 0x080fe20000400000 */
[-C--:B--2---:R-:W-:Y:S01]  /*f970*/  FMUL R6, R6, R2.reuse ;  /* 0x0000000206067220 */ /* 0x084fe20000400000 */
[----:B---3--:R-:W-:-:S04]  /*f980*/  FMUL R7, R7, R2 ;  /* 0x0000000207077220 */ /* 0x008fc80000400000 */
[----:B------:R-:W-:-:S04]  /*f990*/  F2FP.F16.F32.PACK_AB R6, RZ, R6 ;  /* 0x00000006ff06723e */ /* 0x000fc800000000ff */
[----:B------:R-:W-:Y:S02]  /*f9a0*/  PRMT R10, R6, 0x7610, R10 ;  /* 0x00007610060a7816 */ /* 0x000fe4000000000a */
[----:B------:R-:W-:-:S03]  /*f9b0*/  F2FP.F16.F32.PACK_AB R7, RZ, R7 ;  /* 0x00000007ff07723e */ /* 0x000fc600000000ff */
[----:B------:R-:W-:Y:S01]  /*f9c0*/  @P1 STG.E.U16 desc[UR48][R4.64+0x2], R10 ;  /* 0x0000020a04001986 */ /* 0x000fe2000c101530 */
[----:B------:R-:W-:-:S03]  /*f9d0*/  IADD3 R6, P1, R4, UR11, RZ ;  /* 0x0000000b04067c10 */ /* 0x000fc6000ff3e0ff */
[----:B------:R0:W-:Y:S01]  /*f9e0*/  @P2 STG.E.U16 desc[UR48][R4.64], R7 ;  /* 0x0000000704002986 */ /* 0x0001e2000c101530 */
[----:B------:R-:W-:Y:S02]  /*f9f0*/  ISETP.GT.AND P2, PT, R3, 0x8, P0 ;  /* 0x000000080300780c */ /* 0x000fe40000744270 */
[----:B0-----:R-:W-:Y:S01]  /*fa00*/  IADD3.X R7, R5, UR5, RZ, P1, !PT ;  /* 0x0000000505077c10 */ /* 0x001fe20008ffe4ff */
[-C--:B-----5:R-:W-:Y:S01]  /*fa10*/  FMUL R8, R8, R2.reuse ;  /* 0x0000000208087220 */ /* 0x0a0fe20000400000 */
[----:B------:R-:W-:-:S04]  /*fa20*/  FMUL R9, R9, R2 ;  /* 0x0000000209097220 */ /* 0x000fc80000400000 */
[----:B------:R-:W-:Y:S02]  /*fa30*/  F2FP.F16.F32.PACK_AB R8, RZ, R8 ;  /* 0x00000008ff08723e */ /* 0x000fe400000000ff */
[----:B------:R-:W-:Y:S02]  /*fa40*/  F2FP.F16.F32.PACK_AB R9, RZ, R9 ;  /* 0x00000009ff09723e */ /* 0x000fe400000000ff */
[----:B------:R-:W-:Y:S02]  /*fa50*/  PRMT R11, R8, 0x7610, R11 ;  /* 0x00007610080b7816 */ /* 0x000fe4000000000b */
[----:B------:R-:W2:Y:S01]  /*fa60*/  LDL.LU R8, [R1+0x10] ;  /* 0x0000100001087983 */ /* 0x000ea20000300800 */
[----:B------:R-:W-:Y:S02]  /*fa70*/  PRMT R12, R9, 0x7610, R12 ;  /* 0x00007610090c7816 */ /* 0x000fe4000000000c */
[----:B------:R-:W-:Y:S01]  /*fa80*/  ISETP.GT.AND P1, PT, R3, 0x8, P3 ;  /* 0x000000080300780c */ /* 0x000fe20001f24270 */
[----:B------:R-:W3:Y:S04]  /*fa90*/  LDL.LU R9, [R1+0x14] ;  /* 0x0000140001097983 */ /* 0x000ee80000300800 */
[----:B------:R0:W-:Y:S01]  /*faa0*/  @P2 STG.E.U16 desc[UR48][R6.64], R11 ;  /* 0x0000000b06002986 */ /* 0x0001e2000c101530 */
[----:B------:R-:W-:-:S07]  /*fab0*/  ISETP.GT.AND P2, PT, R0, 0x9, PT ;  /* 0x000000090000780c */ /* 0x000fce0003f44270 */
[----:B------:R1:W-:Y:S01]  /*fac0*/  @P1 STG.E.U16 desc[UR48][R6.64+0x2], R12 ;  /* 0x0000020c06001986 */ /* 0x0003e2000c101530 */
[----:B------:R-:W-:Y:S02]  /*fad0*/  ISETP.GT.AND P1, PT, R0, 0x8, PT ;  /* 0x000000080000780c */ /* 0x000fe40003f24270 */
[C---:B------:R-:W-:Y:S02]  /*fae0*/  ISETP.GT.AND P4, PT, R3.reuse, RZ, P2 ;  /* 0x000000ff0300720c */ /* 0x040fe40001784270 */
[C---:B------:R-:W-:Y:S02]  /*faf0*/  ISETP.GT.AND P3, PT, R3.reuse, RZ, P1 ;  /* 0x000000ff0300720c */ /* 0x040fe40000f64270 */
[----:B------:R-:W-:-:S07]  /*fb00*/  ISETP.GT.AND P5, PT, R3, 0x8, P1 ;  /* 0x000000080300780c */ /* 0x000fce0000fa4270 */
[----:B------:R-:W-:Y:S01]  /*fb10*/  @P1 LOP3.LUT R17, R17, 0x8, RZ, 0xfc, !PT ;  /* 0x0000000811111812 */ /* 0x000fe200078efcff */
[----:B------:R-:W-:Y:S01]  /*fb20*/  UIMAD UR4, UR9, 0xf0, URZ ;  /* 0x000000f0090478a4 */ /* 0x000fe2000f8e023f */
[----:B------:R-:W-:Y:S02]  /*fb30*/  F2FP.F16.F32.PACK_AB R216, RZ, R216 ;  /* 0x000000d8ffd8723e */ /* 0x000fe400000000ff */
[----:B------:R-:W-:Y:S02]  /*fb40*/  F2FP.F16.F32.PACK_AB R217, RZ, R217 ;  /* 0x000000d9ffd9723e */ /* 0x000fe400000000ff */
[----:B------:R-:W-:Y:S02]  /*fb50*/  F2FP.F16.F32.PACK_AB R218, RZ, R218 ;  /* 0x000000daffda723e */ /* 0x000fe400000000ff */
[----:B------:R-:W-:Y:S01]  /*fb60*/  F2FP.F16.F32.PACK_AB R219, RZ, R219 ;  /* 0x000000dbffdb723e */ /* 0x000fe200000000ff */
[----:B------:R-:W-:-:S05]  /*fb70*/  FMUL R220, R220, R2 ;  /* 0x00000002dcdc7220 */ /* 0x000fca0000400000 */
[----:B------:R-:W-:Y:S01]  /*fb80*/  F2FP.F16.F32.PACK_AB R220, RZ, R220 ;  /* 0x000000dcffdc723e */ /* 0x000fe200000000ff */
[----:B------:R-:W-:-:S05]  /*fb90*/  FMUL R221, R221, R2 ;  /* 0x00000002dddd7220 */ /* 0x000fca0000400000 */
[----:B------:R-:W-:Y:S01]  /*fba0*/  F2FP.F16.F32.PACK_AB R221, RZ, R221 ;  /* 0x000000ddffdd723e */ /* 0x000fe200000000ff */
[-C--:B------:R-:W-:Y:S01]  /*fbb0*/  FMUL R222, R222, R2.reuse ;  /* 0x00000002dede7220 */ /* 0x080fe20000400000 */
[-C--:B------:R-:W-:Y:S01]  /*fbc0*/  FMUL R223, R223, R2.reuse ;  /* 0x00000002dfdf7220 */ /* 0x080fe20000400000 */
[----:B------:R-:W-:-:S03]  /*fbd0*/  FMUL R224, R224, R2 ;  /* 0x00000002e0e07220 */ /* 0x000fc60000400000 */
[----:B------:R-:W-:Y:S02]  /*fbe0*/  F2FP.F16.F32.PACK_AB R222, RZ, R222 ;  /* 0x000000deffde723e */ /* 0x000fe400000000ff */
[----:B------:R-:W-:Y:S02]  /*fbf0*/  F2FP.F16.F32.PACK_AB R223, RZ, R223 ;  /* 0x000000dfffdf723e */ /* 0x000fe400000000ff */
[----:B------:R-:W-:Y:S01]  /*fc00*/  F2FP.F16.F32.PACK_AB R224, RZ, R224 ;  /* 0x000000e0ffe0723e */ /* 0x000fe200000000ff */
[-C--:B--2---:R-:W-:Y:S01]  /*fc10*/  FMUL R8, R8, R2.reuse ;  /* 0x0000000208087220 */ /* 0x084fe20000400000 */
[----:B---3--:R-:W-:-:S04]  /*fc20*/  FMUL R9, R9, R2 ;  /* 0x0000000209097220 */ /* 0x008fc80000400000 */
[----:B------:R-:W-:Y:S02]  /*fc30*/  F2FP.F16.F32.PACK_AB R8, RZ, R8 ;  /* 0x00000008ff08723e */ /* 0x000fe400000000ff */
[----:B------:R-:W-:Y:S01]  /*fc40*/  F2FP.F16.F32.PACK_AB R10, RZ, R9 ;  /* 0x00000009ff0a723e */ /* 0x000fe200000000ff */
[----:B------:R-:W-:Y:S01]  /*fc50*/  FMUL R9, R235, R2 ;  /* 0x00000002eb097220 */ /* 0x000fe20000400000 */
[----:B0-----:R-:W-:-:S04]  /*fc60*/  PRMT R11, R8, 0x7610, R11 ;  /* 0x00007610080b7816 */ /* 0x001fc8000000000b */
[----:B------:R-:W-:Y:S01]  /*fc70*/  F2FP.F16.F32.PACK_AB R9, RZ, R9 ;  /* 0x00000009ff09723e */ /* 0x000fe200000000ff */
[----:B------:R-:W-:Y:S01]  /*fc80*/  @P3 STG.E.U16 desc[UR48][R4.64+0x10], R11 ;  /* 0x0000100b04003986 */ /* 0x000fe2000c101530 */
[----:B------:R-:W-:Y:S02]  /*fc90*/  FMUL R8, R234, R2 ;  /* 0x00000002ea087220 */ /* 0x000fe40000400000 */
[----:B-1----:R-:W-:Y:S01]  /*fca0*/  PRMT R12, R9, 0x7610, R12 ;  /* 0x00007610090c7816 */ /* 0x002fe2000000000c */
[----:B------:R0:W-:Y:S01]  /*fcb0*/  @P4 STG.E.U16 desc[UR48][R4.64+0x12], R10 ;  /* 0x0000120a04004986 */ /* 0x0001e2000c101530 */
[----:B------:R-:W-:Y:S02]  /*fcc0*/  ISETP.GT.AND P3, PT, R0, 0x10, PT ;  /* 0x000000100000780c */ /* 0x000fe40003f64270 */
[C---:B------:R-:W-:Y:S01]  /*fcd0*/  ISETP.GT.AND P4, PT, R3.reuse, 0x8, P2 ;  /* 0x000000080300780c */ /* 0x040fe20001784270 */
[----:B------:R-:W-:Y:S01]  /*fce0*/  @P5 STG.E.U16 desc[UR48][R6.64+0x10], R12 ;  /* 0x0000100c06005986 */ /* 0x000fe2000c101530 */
[----:B------:R-:W-:-:S02]  /*fcf0*/  ISETP.GT.AND P5, PT, R3, RZ, P3 ;  /* 0x000000ff0300720c */ /* 0x000fc40001fa4270 */
[----:B------:R-:W-:Y:S01]  /*fd00*/  F2FP.F16.F32.PACK_AB R8, RZ, R8 ;  /* 0x00000008ff08723e */ /* 0x000fe200000000ff */
[----:B------:R-:W-:-:S03]  /*fd10*/  FMUL R9, R233, R2 ;  /* 0x00000002e9097220 */ /* 0x000fc60000400000 */
[----:B------:R-:W-:Y:S02]  /*fd20*/  PRMT R13, R8, 0x7610, R13 ;  /* 0x00007610080d7816 */ /* 0x000fe4000000000d */
[----:B------:R-:W-:-:S03]  /*fd30*/  F2FP.F16.F32.PACK_AB R9, RZ, R9 ;  /* 0x00000009ff09723e */ /* 0x000fc600000000ff */
[----:B------:R-:W-:Y:S01]  /*fd40*/  @P4 STG.E.U16 desc[UR48][R6.64+0x12], R13 ;  /* 0x0000120d06004986 */ /* 0x000fe2000c101530 */
[----:B------:R-:W-:Y:S01]  /*fd50*/  ISETP.GT.AND P4, PT, R0, 0x11, PT ;  /* 0x000000110000780c */ /* 0x000fe20003f84270 */
[----:B------:R-:W-:Y:S02]  /*fd60*/  FMUL R8, R232, R2 ;  /* 0x00000002e8087220 */ /* 0x000fe40000400000 */
[----:B------:R1:W-:Y:S01]  /*fd70*/  @P5 STG.E.U16 desc[UR48][R4.64+0x20], R9 ;  /* 0x0000200904005986 */ /* 0x0003e2000c101530 */
[----:B------:R-:W-:Y:S02]  /*fd80*/  ISETP.GT.AND P5, PT, R3, RZ, P4 ;  /* 0x000000ff0300720c */ /* 0x000fe400027a4270 */
[----:B------:R-:W-:-:S04]  /*fd90*/  F2FP.F16.F32.PACK_AB R8, RZ, R8 ;  /* 0x00000008ff08723e */ /* 0x000fc800000000ff */
[----:B0-----:R-:W-:Y:S01]  /*fda0*/  PRMT R10, R8, 0x7610, R10 ;  /* 0x00007610080a7816 */ /* 0x001fe2000000000a */
[----:B------:R-:W-:-:S06]  /*fdb0*/  FMUL R8, R21, R2 ;  /* 0x0000000215087220 */ /* 0x000fcc0000400000 */
[----:B------:R0:W-:Y:S01]  /*fdc0*/  @P5 STG.E.U16 desc[UR48][R4.64+0x22], R10 ;  /* 0x0000220a04005986 */ /* 0x0001e2000c101530 */
[----:B------:R-:W-:Y:S02]  /*fdd0*/  ISETP.GT.AND P5, PT, R3, 0x8, P3 ;  /* 0x000000080300780c */ /* 0x000fe40001fa4270 */
[----:B------:R-:W-:-:S04]  /*fde0*/  F2FP.F16.F32.PACK_AB R8, RZ, R8 ;  /* 0x00000008ff08723e */ /* 0x000fc800000000ff */
[----:B------:R-:W-:Y:S01]  /*fdf0*/  PRMT R11, R8, 0x7610, R11 ;  /* 0x00007610080b7816 */ /* 0x000fe2000000000b */
[----:B------:R-:W-:-:S06]  /*fe00*/  FMUL R8, R20, R2 ;  /* 0x0000000214087220 */ /* 0x000fcc0000400000 */
[----:B------:R2:W-:Y:S01]  /*fe10*/  @P5 STG.E.U16 desc[UR48][R6.64+0x20], R11 ;  /* 0x0000200b06005986 */ /* 0x0005e2000c101530 */
[----:B------:R-:W-:Y:S02]  /*fe20*/  ISETP.GT.AND P5, PT, R3, 0x8, P4 ;  /* 0x000000080300780c */ /* 0x000fe400027a4270 */
[----:B-1----:R-:W-:Y:S01]  /*fe30*/  F2FP.F16.F32.PACK_AB R9, RZ, R8 ;  /* 0x00000008ff09723e */ /* 0x002fe200000000ff */
[----:B------:R-:W-:-:S10]  /*fe40*/  FMUL R8, R19, R2 ;  /* 0x0000000213087220 */ /* 0x000fd40000400000 */
[----:B------:R1:W-:Y:S01]  /*fe50*/  @P5 STG.E.U16 desc[UR48][R6.64+0x22], R9 ;  /* 0x0000220906005986 */ /* 0x0003e2000c101530 */
[----:B------:R-:W-:-:S04]  /*fe60*/  ISETP.GT.AND P5, PT, R0, 0x18, PT ;  /* 0x000000180000780c */ /* 0x000fc80003fa4270 */
[----:B------:R-:W-:Y:S02]  /*fe70*/  ISETP.GT.AND P6, PT, R3, RZ, P5 ;  /* 0x000000ff0300720c */ /* 0x000fe40002fc4270 */
[----:B------:R-:W-:-:S04]  /*fe80*/  F2FP.F16.F32.PACK_AB R8, RZ, R8 ;  /* 0x00000008ff08723e */ /* 0x000fc800000000ff */
[----:B0-----:R-:W-:Y:S01]  /*fe90*/  PRMT R10, R8, 0x7610, R10 ;  /* 0x00007610080a7816 */ /* 0x001fe2000000000a */
[----:B------:R-:W-:-:S06]  /*fea0*/  FMUL R8, R18, R2 ;  /* 0x0000000212087220 */ /* 0x000fcc0000400000 */
[----:B------:R-:W-:Y:S01]  /*feb0*/  @P6 STG.E.U16 desc[UR48][R4.64+0x30], R10 ;  /* 0x0000300a04006986 */ /* 0x000fe2000c101530 */
[----:B------:R-:W-:-:S04]  /*fec0*/  ISETP.GT.AND P6, PT, R0, 0x19, PT ;  /* 0x000000190000780c */ /* 0x000fc80003fc4270 */
[----:B------:R-:W-:Y:S02]  /*fed0*/  ISETP.GT.AND P1, PT, R3, RZ, P6 ;  /* 0x000000ff0300720c */ /* 0x000fe40003724270 */
[----:B------:R-:W-:-:S04]  /*fee0*/  F2FP.F16.F32.PACK_AB R8, RZ, R8 ;  /* 0x00000008ff08723e */ /* 0x000fc800000000ff */
[----:B--2---:R-:W-:Y:S01]  /*fef0*/  PRMT R11, R8, 0x7610, R11 ;  /* 0x00007610080b7816 */ /* 0x004fe2000000000b */
[----:B------:R-:W-:-:S06]  /*ff00*/  FMUL R8, R15, R2 ;  /* 0x000000020f087220 */ /* 0x000fcc0000400000 */
[----:B------:R0:W-:Y:S01]  /*ff10*/  @P1 STG.E.U16 desc[UR48][R4.64+0x32], R11 ;  /* 0x0000320b04001986 */ /* 0x0001e2000c101530 */
[----:B------:R-:W-:Y:S02]  /*ff20*/  ISETP.GT.AND P1, PT, R3, 0x8, P5 ;  /* 0x000000080300780c */ /* 0x000fe40002f24270 */
[----:B------:R-:W-:-:S04]  /*ff30*/  F2FP.F16.F32.PACK_AB R8, RZ, R8 ;  /* 0x00000008ff08723e */ /* 0x000fc800000000ff */
[----:B-1----:R-:W-:Y:S01]  /*ff40*/  PRMT R9, R8, 0x7610, R9 ;  /* 0x0000761008097816 */ /* 0x002fe20000000009 */
[----:B------:R-:W-:-:S06]  /*ff50*/  FMUL R8, R14, R2 ;  /* 0x000000020e087220 */ /* 0x000fcc0000400000 */
[----:B------:R-:W-:Y:S01]  /*ff60*/  @P1 STG.E.U16 desc[UR48][R6.64+0x30], R9 ;  /* 0x0000300906001986 */ /* 0x000fe2000c101530 */
[----:B------:R-:W-:Y:S02]  /*ff70*/  ISETP.GT.AND P1, PT, R3, 0x8, P6 ;  /* 0x000000080300780c */ /* 0x000fe40003724270 */
[----:B------:R-:W-:Y:S01]  /*ff80*/  F2FP.F16.F32.PACK_AB R8, RZ, R8 ;  /* 0x00000008ff08723e */ /* 0x000fe200000000ff */
[----:B0-----:R-:W-:-:S04]  /*ff90*/  IMAD.U32 R11, RZ, RZ, UR8 ;  /* 0x00000008ff0b7e24 */ /* 0x001fc8000f8e00ff */
[----:B------:R-:W-:-:S06]  /*ffa0*/  IMAD.WIDE.U32 R10, R11, 0xf0, R6 ;  /* 0x000000f00b0a7825 */ /* 0x000fcc00078e0006 */
[----:B------:R0:W-:Y:S01]  /*ffb0*/  @P1 STG.E.U16 desc[UR48][R6.64+0x32], R8 ;  /* 0x0000320806001986 */ /* 0x0001e2000c101530 */
[----:B------:R-:W-:Y:S01]  /*ffc0*/  ISETP.GT.AND P1, PT, R3, 0x80, P0 ;  /* 0x000000800300780c */ /* 0x000fe20000724270 */
[----:B------:R-:W-:-:S12]  /*ffd0*/  VIADD R11, R11, UR4 ;  /* 0x000000040b0b7c36 */ /* 0x000fd80008000000 */
[----:B------:R-:W-:Y:S01]  /*ffe0*/  @P1 STG.E.U16 desc[UR48][R10.64], R216 ;  /* 0x000000d80a001986 */ /* 0x000fe2000c101530 */
[----:B------:R-:W-:-:S04]  /*fff0*/  ISETP.GT.AND P1, PT, R0, 0x1, PT ;  /* 0x000000010000780c */ /* 0x000fc80003f24270 */
[C---:B------:R-:W-:Y:S02]  /*10000*/  ISETP.GT.AND P1, PT, R3.reuse, 0x80, P1 ;  /* 0x000000800300780c */ /* 0x040fe40000f24270 */
[----:B------:R-:W-:-:S11]  /*10010*/  ISETP.GT.AND P0, PT, R3, 0x88, P0 ;  /* 0x000000880300780c */ /* 0x000fd60000704270 */
[----:B------:R-:W-:Y:S01]  /*10020*/  @P1 STG.E.U16 desc[UR48][R10.64+0x2], R217 ;  /* 0x000002d90a001986 */ /* 0x000fe2000c101530 */
[----:B0-----:R-:W-:-:S04]  /*10030*/  IADD3 R8, P1, R10, UR11, RZ ;  /* 0x0000000b0a087c10 */ /* 0x001fc8000ff3e0ff */
[----:B------:R-:W-:-:S05]  /*10040*/  IADD3.X R9, R11, UR5, RZ, P1, !PT ;  /* 0x000000050b097c10 */ /* 0x000fca0008ffe4ff */
[----:B------:R-:W-:Y:S01]  /*10050*/  @P0 STG.E.U16 desc[UR48][R8.64], R218 ;  /* 0x000000da08000986 */ /* 0x000fe2000c101530 */
[----:B------:R-:W-:-:S04]  /*10060*/  ISETP.GT.AND P0, PT, R0, 0x1, PT ;  /* 0x000000010000780c */ /* 0x000fc80003f04270 */
[----:B------:R-:W-:Y:S02]  /*10070*/  ISETP.GT.AND P0, PT, R3, 0x88, P0 ;  /* 0x000000880300780c */ /* 0x000fe40000704270 */
[----:B------:R-:W-:-:S11]  /*10080*/  LOP3.LUT P1, RZ, R17, 0x8, RZ, 0xc0, !PT ;  /* 0x0000000811ff7812 */ /* 0x000fd6000782c0ff */
[----:B------:R-:W-:Y:S01]  /*10090*/  @P0 STG.E.U16 desc[UR48][R8.64+0x2], R219 ;  /* 0x000002db08000986 */ /* 0x000fe2000c101530 */
[----:B------:R-:W-:-:S13]  /*100a0*/  ISETP.GT.AND P0, PT, R3, 0x80, P1 ;  /* 0x000000800300780c */ /* 0x000fda0000f04270 */
[----:B------:R-:W-:Y:S01]  /*100b0*/  @P0 STG.E.U16 desc[UR48][R10.64+0x10], R220 ;  /* 0x000010dc0a000986 */ /* 0x000fe2000c101530 */
[C---:B------:R-:W-:Y:S02]  /*100c0*/  ISETP.GT.AND P0, PT, R3.reuse, 0x80, P2 ;  /* 0x000000800300780c */ /* 0x040fe40001704270 */
[C---:B------:R-:W-:Y:S02]  /*100d0*/  ISETP.GT.AND P1, PT, R3.reuse, 0x88, P1 ;  /* 0x000000880300780c */ /* 0x040fe40000f24270 */
[----:B------:R-:W-:-:S09]  /*100e0*/  ISETP.GT.AND P2, PT, R3, 0x88, P2 ;  /* 0x000000880300780c */ /* 0x000fd20001744270 */
[----:B------:R-:W-:Y:S01]  /*100f0*/  @P0 STG.E.U16 desc[UR48][R10.64+0x12], R221 ;  /* 0x000012dd0a000986 */ /* 0x000fe2000c101530 */
[----:B------:R-:W-:-:S03]  /*10100*/  ISETP.GT.AND P0, PT, R3, 0x80, P3 ;  /* 0x000000800300780c */ /* 0x000fc60001f04270 */
[----:B------:R-:W-:Y:S04]  /*10110*/  @P1 STG.E.U16 desc[UR48][R8.64+0x10], R222 ;  /* 0x000010de08001986 */ /* 0x000fe8000c101530 */
[----:B------:R-:W-:Y:S01]  /*10120*/  @P2 STG.E.U16 desc[UR48][R8.64+0x12], R223 ;  /* 0x000012df08002986 */ /* 0x000fe2000c101530 */
[----:B------:R-:W-:-:S05]  /*10130*/  ISETP.GT.AND P2, PT, R3, 0x80, P5 ;  /* 0x000000800300780c */ /* 0x000fca0002f44270 */
[----:B------:R-:W-:Y:S01]  /*10140*/  @P0 STG.E.U16 desc[UR48][R10.64+0x20], R224 ;  /* 0x000020e00a000986 */ /* 0x000fe2000c101530 */
[C---:B------:R-:W-:Y:S02]  /*10150*/  ISETP.GT.AND P0, PT, R3.reuse, 0x80, P4 ;  /* 0x000000800300780c */ /* 0x040fe40002704270 */
[----:B------:R-:W-:Y:S01]  /*10160*/  ISETP.GT.AND P3, PT, R3, 0x88, P3 ;  /* 0x000000880300780c */ /* 0x000fe20001f64270 */
[-C--:B------:R-:W-:Y:S01]  /*10170*/  FMUL R225, R225, R2.reuse ;  /* 0x00000002e1e17220 */ /* 0x080fe20000400000 */
[C---:B------:R-:W-:Y:S01]  /*10180*/  ISETP.GT.AND P4, PT, R3.reuse, 0x88, P4 ;  /* 0x000000880300780c */ /* 0x040fe20002784270 */
[-C--:B------:R-:W-:Y:S01]  /*10190*/  FMUL R226, R226, R2.reuse ;  /* 0x00000002e2e27220 */ /* 0x080fe20000400000 */
[----:B------:R-:W-:Y:S01]  /*101a0*/  ISETP.GT.AND P1, PT, R3, 0x80, P6 ;  /* 0x000000800300780c */ /* 0x000fe20003724270 */
[-C--:B------:R-:W-:Y:S01]  /*101b0*/  FMUL R227, R227, R2.reuse ;  /* 0x00000002e3e37220 */ /* 0x080fe20000400000 */
[----:B------:R-:W-:Y:S01]  /*101c0*/  ISETP.GT.AND P5, PT, R3, 0x88, P5 ;  /* 0x000000880300780c */ /* 0x000fe20002fa4270 */
[-C--:B------:R-:W-:Y:S01]  /*101d0*/  FMUL R228, R228, R2.reuse ;  /* 0x00000002e4e47220 */ /* 0x080fe20000400000 */
[-C--:B------:R-:W-:Y:S01]  /*101e0*/  FMUL R229, R229, R2.reuse ;  /* 0x00000002e5e57220 */ /* 0x080fe20000400000 */
[----:B------:R-:W-:Y:S01]  /*101f0*/  F2FP.F16.F32.PACK_AB R225, RZ, R225 ;  /* 0x000000e1ffe1723e */ /* 0x000fe200000000ff */
[----:B------:R-:W-:Y:S01]  /*10200*/  FMUL R230, R230, R2 ;  /* 0x00000002e6e67220 */ /* 0x000fe20000400000 */
[--C-:B------:R-:W-:Y:S01]  /*10210*/  @P0 IMAD.MOV.U32 R14, RZ, RZ, R10.reuse ;  /* 0x000000ffff0e0224 */ /* 0x100fe200078e000a */
[----:B------:R-:W-:Y:S01]  /*10220*/  F2FP.F16.F32.PACK_AB R226, RZ, R226 ;  /* 0x000000e2ffe2723e */ /* 0x000fe200000000ff */
[--C-:B------:R-:W-:Y:S01]  /*10230*/  @P0 IMAD.MOV.U32 R15, RZ, RZ, R11.reuse ;  /* 0x000000ffff0f0224 */ /* 0x100fe200078e000b */
[----:B------:R-:W-:Y:S01]  /*10240*/  F2FP.F16.F32.PACK_AB R227, RZ, R227 ;  /* 0x000000e3ffe3723e */ /* 0x000fe200000000ff */
[----:B------:R-:W-:Y:S01]  /*10250*/  @P2 IMAD.MOV.U32 R12, RZ, RZ, R10 ;  /* 0x000000ffff0c2224 */ /* 0x000fe200078e000a */
[----:B------:R-:W-:Y:S01]  /*10260*/  F2FP.F16.F32.PACK_AB R228, RZ, R228 ;  /* 0x000000e4ffe4723e */ /* 0x000fe200000000ff */
[----:B------:R-:W-:Y:S01]  /*10270*/  @P2 IMAD.MOV.U32 R13, RZ, RZ, R11 ;  /* 0x000000ffff0d2224 */ /* 0x000fe200078e000b */
[----:B------:R-:W-:Y:S01]  /*10280*/  F2FP.F16.F32.PACK_AB R229, RZ, R229 ;  /* 0x000000e5ffe5723e */ /* 0x000fe200000000ff */
[----:B------:R-:W-:Y:S01]  /*10290*/  @P0 STG.E.U16 desc[UR48][R14.64+0x22], R225 ;  /* 0x000022e10e000986 */ /* 0x000fe2000c101530 */
[----:B------:R-:W-:-:S02]  /*102a0*/  F2FP.F16.F32.PACK_AB R230, RZ, R230 ;  /* 0x000000e6ffe6723e */ /* 0x000fc400000000ff */
[----:B------:R-:W-:Y:S01]  /*102b0*/  ISETP.GT.AND P0, PT, R3, 0x88, P6 ;  /* 0x000000880300780c */ /* 0x000fe20003704270 */
[----:B------:R-:W-:Y:S01]  /*102c0*/  @P3 STG.E.U16 desc[UR48][R8.64+0x20], R226 ;  /* 0x000020e208003986 */ /* 0x000fe2000c101530 */
[----:B------:R-:W-:-:S03]  /*102d0*/  FMUL R231, R231, R2 ;  /* 0x00000002e7e77220 */ /* 0x000fc60000400000 */
[----:B------:R-:W-:Y:S01]  /*102e0*/  @P4 STG.E.U16 desc[UR48][R8.64+0x22], R227 ;  /* 0x000022e308004986 */ /* 0x000fe2000c101530 */
[----:B------:R-:W-:-:S03]  /*102f0*/  ISETP.GT.AND P6, PT, R0, 0x20, PT ;  /* 0x000000200000780c */ /* 0x000fc60003fc4270 */
[----:B------:R-:W-:Y:S04]  /*10300*/  @P2 STG.E.U16 desc[UR48][R12.64+0x30], R228 ;  /* 0x000030e40c002986 */ /* 0x000fe8000c101530 */
[----:B------:R0:W-:Y:S04]  /*10310*/  @P1 STG.E.U16 desc[UR48][R10.64+0x32], R229 ;  /* 0x000032e50a001986 */ /* 0x0001e8000c101530 */
[----:B------:R-:W-:Y:S01]  /*10320*/  @P5 STG.E.U16 desc[UR48][R8.64+0x30], R230 ;  /* 0x000030e608005986 */ /* 0x000fe2000c101530 */
[----:B------:R-:W-:Y:S02]  /*10330*/  ISETP.GT.AND P5, PT, R0, 0x21, PT ;  /* 0x000000210000780c */ /* 0x000fe40003fa4270 */
[----:B------:R-:W-:-:S02]  /*10340*/  F2FP.F16.F32.PACK_AB R231, RZ, R231 ;  /* 0x000000e7ffe7723e */ /* 0x000fc400000000ff */
[C---:B------:R-:W-:Y:S02]  /*10350*/  ISETP.GT.AND P1, PT, R3.reuse, RZ, P6 ;  /* 0x000000ff0300720c */ /* 0x040fe40003724270 */
[C---:B------:R-:W-:Y:S02]  /*10360*/  ISETP.GT.AND P2, PT, R3.reuse, RZ, P5 ;  /* 0x000000ff0300720c */ /* 0x040fe40002f44270 */
[----:B------:R-:W-:Y:S01]  /*10370*/  ISETP.GT.AND P3, PT, R3, 0x8, P6 ;  /* 0x000000080300780c */ /* 0x000fe20003764270 */
[-C--:B------:R-:W-:Y:S01]  /*10380*/  FMUL R200, R200, R2.reuse ;  /* 0x00000002c8c87220 */ /* 0x080fe20000400000 */
[-C--:B------:R-:W-:Y:S01]  /*10390*/  FMUL R201, R201, R2.reuse ;  /* 0x00000002c9c97220 */ /* 0x080fe20000400000 */
[-C--:B------:R-:W-:Y:S01]  /*103a0*/  FMUL R202, R202, R2.reuse ;  /* 0x00000002caca7220 */ /* 0x080fe20000400000 */
[----:B------:R1:W-:Y:S01]  /*103b0*/  @P0 STG.E.U16 desc[UR48][R8.64+0x32], R231 ;  /* 0x000032e708000986 */ /* 0x0003e2000c101530 */
[----:B------:R-:W-:Y:S01]  /*103c0*/  ISETP.GT.AND P0, PT, R3, 0x8, P5 ;  /* 0x000000080300780c */ /* 0x000fe20002f04270 */
[----:B------:R-:W-:Y:S01]  /*103d0*/  FMUL R203, R203, R2 ;  /* 0x00000002cbcb7220 */ /* 0x000fe20000400000 */
[----:B------:R-:W-:-:S02]  /*103e0*/  F2FP.F16.F32.PACK_AB R200, RZ, R200 ;  /* 0x000000c8ffc8723e */ /* 0x000fc400000000ff */
[----:B------:R-:W-:Y:S02]  /*103f0*/  F2FP.F16.F32.PACK_AB R201, RZ, R201 ;  /* 0x000000c9ffc9723e */ /* 0x000fe400000000ff */
[----:B------:R-:W-:Y:S01]  /*10400*/  F2FP.F16.F32.PACK_AB R202, RZ, R202 ;  /* 0x000000caffca723e */ /* 0x000fe200000000ff */
[----:B------:R2:W-:Y:S01]  /*10410*/  @P1 STG.E.U16 desc[UR48][R4.64+0x40], R200 ;  /* 0x000040c804001986 */ /* 0x0005e2000c101530 */
[----:B------:R-:W-:-:S03]  /*10420*/  F2FP.F16.F32.PACK_AB R203, RZ, R203 ;  /* 0x000000cbffcb723e */ /* 0x000fc600000000ff */
[----:B------:R2:W-:Y:S01]  /*10430*/  @P2 STG.E.U16 desc[UR48][R4.64+0x42], R201 ;  /* 0x000042c904002986 */ /* 0x0005e2000c101530 */
[----:B------:R-:W-:-:S03]  /*10440*/  ISETP.GT.AND P4, PT, R0, 0x28, PT ;  /* 0x000000280000780c */ /* 0x000fc60003f84270 */
[----:B------:R2:W-:Y:S01]  /*10450*/  @P3 STG.E.U16 desc[UR48][R6.64+0x40], R202 ;  /* 0x000040ca06003986 */ /* 0x0005e2000c101530 */
[----:B------:R-:W-:Y:S02]  /*10460*/  ISETP.GT.AND P3, PT, R0, 0x29, PT ;  /* 0x000000290000780c */ /* 0x000fe40003f64270 */
[C---:B------:R-:W-:Y:S01]  /*10470*/  ISETP.GT.AND P2, PT, R3.reuse, RZ, P4 ;  /* 0x000000ff0300720c */ /* 0x040fe20002744270 */
[----:B------:R2:W-:Y:S01]  /*10480*/  @P0 STG.E.U16 desc[UR48][R6.64+0x42], R203 ;  /* 0x000042cb06000986 */ /* 0x0005e2000c101530 */
[----:B------:R-:W-:Y:S01]  /*10490*/  ISETP.GT.AND P0, PT, R3, RZ, P3 ;  /* 0x000000ff0300720c */ /* 0x000fe20001f04270 */
[-C--:B------:R-:W-:Y:S01]  /*104a0*/  FMUL R204, R204, R2.reuse ;  /* 0x00000002cccc7220 */ /* 0x080fe20000400000 */
[-C--:B------:R-:W-:Y:S01]  /*104b0*/  FMUL R205, R205, R2.reuse ;  /* 0x00000002cdcd7220 */ /* 0x080fe20000400000 */
[----:B------:R-:W-:Y:S01]  /*104c0*/  ISETP.GT.AND P1, PT, R3, 0x8, P4 ;  /* 0x000000080300780c */ /* 0x000fe20002724270 */
[----:B------:R-:W-:Y:S02]  /*104d0*/  FMUL R206, R206, R2 ;  /* 0x00000002cece7220 */ /* 0x000fe40000400000 */
[----:B------:R-:W-:-:S02]  /*104e0*/  F2FP.F16.F32.PACK_AB R204, RZ, R204 ;  /* 0x000000ccffcc723e */ /* 0x000fc400000000ff */
[----:B------:R-:W-:Y:S02]  /*104f0*/  F2FP.F16.F32.PACK_AB R205, RZ, R205 ;  /* 0x000000cdffcd723e */ /* 0x000fe400000000ff */
[----:B------:R-:W-:Y:S01]  /*10500*/  F2FP.F16.F32.PACK_AB R206, RZ, R206 ;  /* 0x000000ceffce723e */ /* 0x000fe200000000ff */
[----:B------:R2:W-:Y:S01]  /*10510*/  @P2 STG.E.U16 desc[UR48][R4.64+0x50], R204 ;  /* 0x000050cc04002986 */ /* 0x0005e2000c101530 */
[----:B------:R-:W-:-:S03]  /*10520*/  ISETP.GT.AND P2, PT, R0, 0x30, PT ;  /* 0x000000300000780c */ /* 0x000fc60003f44270 */
[----:B------:R2:W-:Y:S01]  /*10530*/  @P0 STG.E.U16 desc[UR48][R4.64+0x52], R205 ;  /* 0x000052cd04000986 */ /* 0x0005e2000c101530 */
[----:B------:R-:W-:Y:S01]  /*10540*/  ISETP.GT.AND P0, PT, R3, 0x8, P3 ;  /* 0x000000080300780c */ /* 0x000fe20001f04270 */
[-C--:B------:R-:W-:Y:S02]  /*10550*/  FMUL R207, R207, R2.reuse ;  /* 0x00000002cfcf7220 */ /* 0x080fe40000400000 */
[----:B------:R2:W-:Y:S01]  /*10560*/  @P1 STG.E.U16 desc[UR48][R6.64+0x50], R206 ;  /* 0x000050ce06001986 */ /* 0x0005e2000c101530 */
[----:B------:R-:W-:Y:S01]  /*10570*/  ISETP.GT.AND P1, PT, R3, RZ, P2 ;  /* 0x000000ff0300720c */ /* 0x000fe20001724270 */
[----:B------:R-:W-:Y:S01]  /*10580*/  FMUL R208, R208, R2 ;  /* 0x00000002d0d07220 */ /* 0x000fe20000400000 */
[----:B------:R-:W-:-:S04]  /*10590*/  F2FP.F16.F32.PACK_AB R207, RZ, R207 ;  /* 0x000000cfffcf723e */ /* 0x000fc800000000ff */
[----:B------:R-:W-:-:S03]  /*105a0*/  F2FP.F16.F32.PACK_AB R208, RZ, R208 ;  /* 0x000000d0ffd0723e */ /* 0x000fc600000000ff */
[----:B------:R2:W-:Y:S01]  /*105b0*/  @P0 STG.E.U16 desc[UR48][R6.64+0x52], R207 ;  /* 0x000052cf06000986 */ /* 0x0005e2000c101530 */
[----:B------:R-:W-:-:S03]  /*105c0*/  ISETP.GT.AND P0, PT, R0, 0x31, PT ;  /* 0x000000310000780c */ /* 0x000fc60003f04270 */
[----:B------:R2:W-:Y:S01]  /*105d0*/  @P1 STG.E.U16 desc[UR48][R4.64+0x60], R208 ;  /* 0x000060d004001986 */ /* 0x0005e2000c101530 */
[----:B------:R-:W-:Y:S01]  /*105e0*/  ISETP.GT.AND P1, PT, R3, RZ, P0 ;  /* 0x000000ff0300720c */ /* 0x000fe20000724270 */
[----:B------:R-:W-:-:S05]  /*105f0*/  FMUL R209, R209, R2 ;  /* 0x00000002d1d17220 */ /* 0x000fca0000400000 */
[----:B------:R-:W-:Y:S01]  /*10600*/  F2FP.F16.F32.PACK_AB R209, RZ, R209 ;  /* 0x000000d1ffd1723e */ /* 0x000fe200000000ff */
[----:B------:R-:W-:-:S06]  /*10610*/  FMUL R210, R210, R2 ;  /* 0x00000002d2d27220 */ /* 0x000fcc0000400000 */
[----:B------:R2:W-:Y:S01]  /*10620*/  @P1 STG.E.U16 desc[UR48][R4.64+0x62], R209 ;  /* 0x000062d104001986 */ /* 0x0005e2000c101530 */
[----:B------:R-:W-:Y:S02]  /*10630*/  ISETP.GT.AND P1, PT, R3, 0x8, P2 ;  /* 0x000000080300780c */ /* 0x000fe40001724270 */
[----:B------:R-:W-:Y:S01]  /*10640*/  F2FP.F16.F32.PACK_AB R210, RZ, R210 ;  /* 0x000000d2ffd2723e */ /* 0x000fe200000000ff */
[----:B------:R-:W-:Y:S01]  /*10650*/  FMUL R211, R211, R2 ;  /* 0x00000002d3d37220 */ /* 0x000fe20000400000 */
[----:B0-----:R-:W-:-:S09]  /*10660*/  IMAD.U32 R11, RZ, RZ, UR8 ;  /* 0x00000008ff0b7e24 */ /* 0x001fd2000f8e00ff */
[----:B------:R2:W-:Y:S01]  /*10670*/  @P1 STG.E.U16 desc[UR48][R6.64+0x60], R210 ;  /* 0x000060d206001986 */ /* 0x0005e2000c101530 */
[----:B------:R-:W-:Y:S01]  /*10680*/  ISETP.GT.AND P1, PT, R3, 0x8, P0 ;  /* 0x000000080300780c */ /* 0x000fe20000724270 */
[----:B------:R-:W-:Y:S01]  /*10690*/  IMAD.WIDE.U32 R10, R11, 0xf0, R6 ;  /* 0x000000f00b0a7825 */ /* 0x000fe200078e0006 */
[----:B------:R-:W-:-:S03]  /*106a0*/  F2FP.F16.F32.PACK_AB R211, RZ, R211 ;  /* 0x000000d3ffd3723e */ /* 0x000fc600000000ff */
[----:B------:R-:W-:-:S08]  /*106b0*/  VIADD R11, R11, UR4 ;  /* 0x000000040b0b7c36 */ /* 0x000fd00008000000 */
[----:B------:R2:W-:Y:S01]  /*106c0*/  @P1 STG.E.U16 desc[UR48][R6.64+0x62], R211 ;  /* 0x000062d306001986 */ /* 0x0005e2000c101530 */
[----:B-1----:R-:W-:-:S04]  /*106d0*/  IADD3 R8, P1, R10, UR11, RZ ;  /* 0x0000000b0a087c10 */ /* 0x002fc8000ff3e0ff */
[----:B------:R-:W-:Y:S02]  /*106e0*/  IADD3.X R9, R11, UR5, RZ, P1, !PT ;  /* 0x000000050b097c10 */ /* 0x000fe40008ffe4ff */
[----:B------:R-:W-:Y:S02]  /*106f0*/  ISETP.GT.AND P1, PT, R0, 0x38, PT ;  /* 0x000000380000780c */ /* 0x000fe40003f24270 */
[----:B------:R-:W-:Y:S02]  /*10700*/  P2R R12, PR, RZ, 0x40 ;  /* 0x00000040ff0c7803 */ /* 0x000fe40000000000 */
[----:B------:R-:W-:Y:S01]  /*10710*/  ISETP.GT.AND P6, PT, R3, RZ, P1 ;  /* 0x000000ff0300720c */ /* 0x000fe20000fc4270 */
[----:B------:R-:W-:Y:S01]  /*10720*/  FMUL R212, R212, R2 ;  /* 0x00000002d4d47220 */ /* 0x000fe20000400000 */
[----:B------:R-:W-:Y:S02]  /*10730*/  P2R R13, PR, RZ, 0x10 ;  /* 0x00000010ff0d7803 */ /* 0x000fe40000000000 */
[----:B------:R-:W-:-:S02]  /*10740*/  ISETP.GT.AND P4, PT, R0, 0x39, PT ;  /* 0x000000390000780c */ /* 0x000fc40003f84270 */
[----:B------:R-:W-:Y:S01]  /*10750*/  F2FP.F16.F32.PACK_AB R212, RZ, R212 ;  /* 0x000000d4ffd4723e */ /* 0x000fe200000000ff */
[----:B------:R-:W-:-:S06]  /*10760*/  FMUL R213, R213, R2 ;  /* 0x00000002d5d57220 */ /* 0x000fcc0000400000 */
[----:B------:R2:W-:Y:S01]  /*10770*/  @P6 STG.E.U16 desc[UR48][R4.64+0x70], R212 ;  /* 0x000070d404006986 */ /* 0x0005e2000c101530 */
[C---:B------:R-:W-:Y:S02]  /*10780*/  ISETP.GT.AND P6, PT, R3.reuse, RZ, P4 ;  /* 0x000000ff0300720c */ /* 0x040fe400027c4270 */
[----:B------:R-:W-:Y:S01]  /*10790*/  F2FP.F16.F32.PACK_AB R213, RZ, R213 ;  /* 0x000000d5ffd5723e */ /* 0x000fe200000000ff */
[-C--:B------:R-:W-:Y:S01]  /*107a0*/  FMUL R214, R214, R2.reuse ;  /* 0x00000002d6d67220 */ /* 0x080fe20000400000 */
[----:B------:R-:W-:Y:S01]  /*107b0*/  ISETP.GT.AND P4, PT, R3, 0x8, P4 ;  /* 0x000000080300780c */ /* 0x000fe20002784270 */
[----:B------:R-:W-:-:S08]  /*107c0*/  FMUL R215, R215, R2 ;  /* 0x00000002d7d77220 */ /* 0x000fd00000400000 */
[----:B------:R2:W-:Y:S01]  /*107d0*/  @P6 STG.E.U16 desc[UR48][R4.64+0x72], R213 ;  /* 0x000072d504006986 */ /* 0x0005e2000c101530 */
[----:B------:R-:W-:Y:S02]  /*107e0*/  ISETP.GT.AND P6, PT, R3, 0x8, P1 ;  /* 0x000000080300780c */ /* 0x000fe40000fc4270 */
[----:B------:R-:W-:Y:S02]  /*107f0*/  F2FP.F16.F32.PACK_AB R214, RZ, R214 ;  /* 0x000000d6ffd6723e */ /* 0x000fe400000000ff */
[----:B------:R-:W-:Y:S01]  /*10800*/  F2FP.F16.F32.PACK_AB R215, RZ, R215 ;  /* 0x000000d7ffd7723e */ /* 0x000fe200000000ff */
[----:B------:R-:W-:-:S04]  /*10810*/  FMUL R184, R184, R2 ;  /* 0x00000002b8b87220 */ /* 0x000fc80000400000 */
[----:B------:R2:W-:Y:S04]  /*10820*/  @P4 STG.E.U16 desc[UR48][R6.64+0x72], R215 ;  /* 0x000072d706004986 */ /* 0x0005e8000c101530 */
[----:B------:R2:W-:Y:S01]  /*10830*/  @P6 STG.E.U16 desc[UR48][R6.64+0x70], R214 ;  /* 0x000070d606006986 */ /* 0x0005e2000c101530 */
[----:B------:R-:W-:-:S04]  /*10840*/  ISETP.NE.AND P6, PT, R12, RZ, PT ;  /* 0x000000ff0c00720c */ /* 0x000fc80003fc5270 */
[----:B------:R-:W-:Y:S02]  /*10850*/  ISETP.GT.AND P4, PT, R3, 0x80, P6 ;  /* 0x000000800300780c */ /* 0x000fe40003784270 */
[----:B------:R-:W-:Y:S01]  /*10860*/  F2FP.F16.F32.PACK_AB R184, RZ, R184 ;  /* 0x000000b8ffb8723e */ /* 0x000fe200000000ff */
[-C--:B------:R-:W-:Y:S01]  /*10870*/  FMUL R185, R185, R2.reuse ;  /* 0x00000002b9b97220 */ /* 0x080fe20000400000 */
[----:B------:R-:W-:-:S09]  /*10880*/  FMUL R187, R187, R2 ;  /* 0x00000002bbbb7220 */ /* 0x000fd20000400000 */
[----:B------:R2:W-:Y:S01]  /*10890*/  @P4 STG.E.U16 desc[UR48][R10.64+0x40], R184 ;  /* 0x000040b80a004986 */ /* 0x0005e2000c101530 */
[C---:B------:R-:W-:Y:S02]  /*108a0*/  ISETP.GT.AND P4, PT, R3.reuse, 0x80, P5 ;  /* 0x000000800300780c */ /* 0x040fe40002f84270 */
[C---:B------:R-:W-:Y:S02]  /*108b0*/  ISETP.GT.AND P5, PT, R3.reuse, 0x88, P5 ;  /* 0x000000880300780c */ /* 0x040fe40002fa4270 */
[----:B------:R-:W-:Y:S02]  /*108c0*/  F2FP.F16.F32.PACK_AB R185, RZ, R185 ;  /* 0x000000b9ffb9723e */ /* 0x000fe400000000ff */
[----:B------:R-:W-:Y:S02]  /*108d0*/  F2FP.F16.F32.PACK_AB R187, RZ, R187 ;  /* 0x000000bbffbb723e */ /* 0x000fe400000000ff */
[----:B------:R-:W-:-:S05]  /*108e0*/  ISETP.GT.AND P6, PT, R3, 0x88, P6 ;  /* 0x000000880300780c */ /* 0x000fca00037c4270 */
[----:B------:R2:W-:Y:S01]  /*108f0*/  @P4 STG.E.U16 desc[UR48][R10.64+0x42], R185 ;  /* 0x000042b90a004986 */ /* 0x0005e2000c101530 */
[----:B------:R-:W-:-:S03]  /*10900*/  ISETP.NE.AND P4, PT, R13, RZ, PT ;  /* 0x000000ff0d00720c */ /* 0x000fc60003f85270 */
[----:B------:R2:W-:Y:S01]  /*10910*/  @P5 STG.E.U16 desc[UR48][R8.64+0x42], R187 ;  /* 0x000042bb08005986 */ /* 0x0005e2000c101530 */
[----:B------:R-:W-:Y:S01]  /*10920*/  ISETP.GT.AND P5, PT, R3, 0x80, P4 ;  /* 0x000000800300780c */ /* 0x000fe200027a4270 */
[-C--:B------:R-:W-:Y:S01]  /*10930*/  FMUL R186, R186, R2.reuse ;  /* 0x00000002baba7220 */ /* 0x080fe20000400000 */
[----:B------:R-:W-:-:S04]  /*10940*/  FMUL R188, R188, R2 ;  /* 0x00000002bcbc7220 */ /* 0x000fc80000400000 */
[----:B------:R-:W-:Y:S02]  /*10950*/  F2FP.F16.F32.PACK_AB R186, RZ, R186 ;  /* 0x000000baffba723e */ /* 0x000fe400000000ff */
[----:B------:R-:W-:-:S03]  /*10960*/  F2FP.F16.F32.PACK_AB R188, RZ, R188 ;  /* 0x000000bcffbc723e */ /* 0x000fc600000000ff */
[----:B------:R2:W-:Y:S01]  /*10970*/  @P6 STG.E.U16 desc[UR48][R8.64+0x40], R186 ;  /* 0x000040ba08006986 */ /* 0x0005e2000c101530 */
[----:B------:R-:W-:-:S03]  /*10980*/  ISETP.GT.AND P4, PT, R3, 0x88, P4 ;  /* 0x000000880300780c */ /* 0x000fc60002784270 */
[----:B------:R2:W-:Y:S01]  /*10990*/  @P5 STG.E.U16 desc[UR48][R10.64+0x50], R188 ;  /* 0x000050bc0a005986 */ /* 0x0005e2000c101530 */
[----:B------:R-:W-:Y:S01]  /*109a0*/  ISETP.GT.AND P5, PT, R3, 0x80, P3 ;  /* 0x000000800300780c */ /* 0x000fe20001fa4270 */
[-C--:B------:R-:W-:Y:S01]  /*109b0*/  FMUL R189, R189, R2.reuse ;  /* 0x00000002bdbd7220 */ /* 0x080fe20000400000 */
[----:B------:R-:W-:-:S04]  /*109c0*/  FMUL R190, R190, R2 ;  /* 0x00000002bebe7220 */ /* 0x000fc80000400000 */
[----:B------:R-:W-:Y:S02]  /*109d0*/  F2FP.F16.F32.PACK_AB R189, RZ, R189 ;  /* 0x000000bdffbd723e */ /* 0x000fe400000000ff */
[----:B------:R-:W-:Y:S02]  /*109e0*/  F2FP.F16.F32.PACK_AB R190, RZ, R190 ;  /* 0x000000beffbe723e */ /* 0x000fe400000000ff */
[----:B------:R-:W-:-:S03]  /*109f0*/  ISETP.GT.AND P3, PT, R3, 0x88, P3 ;  /* 0x000000880300780c */ /* 0x000fc60001f64270 */
[----:B------:R2:W-:Y:S01]  /*10a00*/  @P5 STG.E.U16 desc[UR48][R10.64+0x52], R189 ;  /* 0x000052bd0a005986 */ /* 0x0005e2000c101530 */
[----:B------:R-:W-:-:S03]  /*10a10*/  FMUL R191, R191, R2 ;  /* 0x00000002bfbf7220 */ /* 0x000fc60000400000 */
[----:B------:R2:W-:Y:S01]  /*10a20*/  @P4 STG.E.U16 desc[UR48][R8.64+0x50], R190 ;  /* 0x000050be08004986 */ /* 0x0005e2000c101530 */
[C---:B------:R-:W-:Y:S01]  /*10a30*/  ISETP.GT.AND P4, PT, R3.reuse, 0x80, P2 ;  /* 0x000000800300780c */ /* 0x040fe20001784270 */
[----:B------:R-:W-:Y:S01]  /*10a40*/  FMUL R192, R192, R2 ;  /* 0x00000002c0c07220 */ /* 0x000fe20000400000 */
[----:B------:R-:W-:Y:S02]  /*10a50*/  F2FP.F16.F32.PACK_AB R191, RZ, R191 ;  /* 0x000000bfffbf723e */ /* 0x000fe400000000ff */
[C---:B------:R-:W-:Y:S02]  /*10a60*/  ISETP.GT.AND P5, PT, R3.reuse, 0x80, P0 ;  /* 0x000000800300780c */ /* 0x040fe400007a4270 */
[----:B------:R-:W-:Y:S02]  /*10a70*/  F2FP.F16.F32.PACK_AB R192, RZ, R192 ;  /* 0x000000c0ffc0723e */ /* 0x000fe400000000ff */
[----:B------:R-:W-:Y:S01]  /*10a80*/  ISETP.GT.AND P2, PT, R3, 0x88, P2 ;  /* 0x000000880300780c */ /* 0x000fe20001744270 */
[-C--:B------:R-:W-:Y:S01]  /*10a90*/  FMUL R193, R193, R2.reuse ;  /* 0x00000002c1c17220 */ /* 0x080fe20000400000 */
[----:B------:R-:W-:Y:S01]  /*10aa0*/  ISETP.GT.AND P6, PT, R0, 0x39, PT ;  /* 0x000000390000780c */ /* 0x000fe20003fc4270 */
[----:B------:R-:W-:Y:S01]  /*10ab0*/  FMUL R194, R194, R2 ;  /* 0x00000002c2c27220 */ /* 0x000fe20000400000 */
[----:B------:R2:W-:Y:S01]  /*10ac0*/  @P3 STG.E.U16 desc[UR48][R8.64+0x52], R191 ;  /* 0x000052bf08003986 */ /* 0x0005e2000c101530 */
[----:B------:R-:W-:-:S02]  /*10ad0*/  ISETP.GT.AND P0, PT, R3, 0x88, P0 ;  /* 0x000000880300780c */ /* 0x000fc40000704270 */
[C---:B------:R-:W-:Y:S01]  /*10ae0*/  ISETP.GT.AND P3, PT, R3.reuse, 0x80, P1 ;  /* 0x000000800300780c */ /* 0x040fe20000f64270 */
[----:B------:R2:W-:Y:S01]  /*10af0*/  @P4 STG.E.U16 desc[UR48][R10.64+0x60], R192 ;  /* 0x000060c00a004986 */ /* 0x0005e2000c101530 */
[----:B------:R-:W-:Y:S01]  /*10b00*/  ISETP.GT.AND P4, PT, R3, 0x80, P6 ;  /* 0x000000800300780c */ /* 0x000fe20003784270 */
[-C--:B------:R-:W-:Y:S01]  /*10b10*/  FMUL R195, R195, R2.reuse ;  /* 0x00000002c3c37220 */ /* 0x080fe20000400000 */
[----:B------:R-:W-:Y:S01]  /*10b20*/  F2FP.F16.F32.PACK_AB R193, RZ, R193 ;  /* 0x000000c1ffc1723e */ /* 0x000fe200000000ff */
[----:B------:R-:W-:Y:S01]  /*10b30*/  FMUL R196, R196, R2 ;  /* 0x00000002c4c47220 */ /* 0x000fe20000400000 */
[----:B------:R-:W-:Y:S01]  /*10b40*/  F2FP.F16.F32.PACK_AB R194, RZ, R194 ;  /* 0x000000c2ffc2723e */ /* 0x000fe200000000ff */
[----:B------:R-:W-:Y:S01]  /*10b50*/  FMUL R197, R197, R2 ;  /* 0x00000002c5c57220 */ /* 0x000fe20000400000 */
[----:B------:R-:W-:Y:S01]  /*10b60*/  F2FP.F16.F32.PACK_AB R195, RZ, R195 ;  /* 0x000000c3ffc3723e */ /* 0x000fe200000000ff */
[----:B------:R2:W-:Y:S01]  /*10b70*/  @P5 STG.E.U16 desc[UR48][R10.64+0x62], R193 ;  /* 0x000062c10a005986 */ /* 0x0005e2000c101530 */
[----:B------:R-:W-:-:S02]  /*10b80*/  F2FP.F16.F32.PACK_AB R196, RZ, R196 ;  /* 0x000000c4ffc4723e */ /* 0x000fc400000000ff */
[----:B------:R-:W-:Y:S01]  /*10b90*/  F2FP.F16.F32.PACK_AB R197, RZ, R197 ;  /* 0x000000c5ffc5723e */ /* 0x000fe200000000ff */
[----:B------:R2:W-:Y:S01]  /*10ba0*/  @P2 STG.E.U16 desc[UR48][R8.64+0x60], R194 ;  /* 0x000060c208002986 */ /* 0x0005e2000c101530 */
[C---:B------:R-:W-:Y:S02]  /*10bb0*/  ISETP.GT.AND P1, PT, R3.reuse, 0x88, P1 ;  /* 0x000000880300780c */ /* 0x040fe40000f24270 */
[C---:B------:R-:W-:Y:S02]  /*10bc0*/  ISETP.GT.AND P2, PT, R0.reuse, 0x39, PT ;  /* 0x000000390000780c */ /* 0x040fe40003f44270 */
[C---:B------:R-:W-:Y:S02]  /*10bd0*/  ISETP.GT.AND P6, PT, R0.reuse, 0x40, PT ;  /* 0x000000400000780c */ /* 0x040fe40003fc4270 */
[----:B------:R-:W-:Y:S01]  /*10be0*/  ISETP.GT.AND P5, PT, R0, 0x41, PT ;  /* 0x000000410000780c */ /* 0x000fe20003fa4270 */
[----:B------:R-:W-:Y:S01]  /*10bf0*/  FMUL R198, R198, R2 ;  /* 0x00000002c6c67220 */ /* 0x000fe20000400000 */
[----:B------:R2:W-:Y:S01]  /*10c00*/  @P0 STG.E.U16 desc[UR48][R8.64+0x62], R195 ;  /* 0x000062c308000986 */ /* 0x0005e2000c101530 */
[----:B------:R-:W-:-:S02]  /*10c10*/  ISETP.GT.AND P0, PT, R3, 0x88, P2 ;  /* 0x000000880300780c */ /* 0x000fc40001704270 */
[C---:B------:R-:W-:Y:S01]  /*10c20*/  ISETP.GT.AND P2, PT, R3.reuse, RZ, P6 ;  /* 0x000000ff0300720c */ /* 0x040fe20003744270 */
[----:B------:R2:W-:Y:S01]  /*10c30*/  @P3 STG.E.U16 desc[UR48][R10.64+0x70], R196 ;  /* 0x000070c40a003986 */ /* 0x0005e2000c101530 */
[----:B------:R-:W-:Y:S01]  /*10c40*/  ISETP.GT.AND P3, PT, R3, RZ, P5 ;  /* 0x000000ff0300720c */ /* 0x000fe20002f64270 */
[-C--:B------:R-:W-:Y:S02]  /*10c50*/  FMUL R199, R199, R2.reuse ;  /* 0x00000002c7c77220 */ /* 0x080fe40000400000 */
[----:B------:R2:W-:Y:S01]  /*10c60*/  @P4 STG.E.U16 desc[UR48][R10.64+0x72], R197 ;  /* 0x000072c50a004986 */ /* 0x0005e2000c101530 */
[----:B------:R-:W-:Y:S01]  /*10c70*/  ISETP.GT.AND P4, PT, R3, 0x8, P6 ;  /* 0x000000080300780c */ /* 0x000fe20003784270 */
[----:B------:R-:W-:Y:S01]  /*10c80*/  FMUL R168, R168, R2 ;  /* 0x00000002a8a87220 */ /* 0x000fe20000400000 */
[----:B------:R-:W-:Y:S01]  /*10c90*/  F2FP.F16.F32.PACK_AB R198, RZ, R198 ;  /* 0x000000c6ffc6723e */ /* 0x000fe200000000ff */
[-C--:B------:R-:W-:Y:S01]  /*10ca0*/  FMUL R169, R169, R2.reuse ;  /* 0x00000002a9a97220 */ /* 0x080fe20000400000 */
[----:B------:R-:W-:Y:S01]  /*10cb0*/  FMUL R170, R170, R2 ;  /* 0x00000002aaaa7220 */ /* 0x000fe20000400000 */
[----:B------:R-:W-:-:S02]  /*10cc0*/  F2FP.F16.F32.PACK_AB R199, RZ, R199 ;  /* 0x000000c7ffc7723e */ /* 0x000fc400000000ff */
[----:B------:R2:W-:Y:S01]  /*10cd0*/  @P1 STG.E.U16 desc[UR48][R8.64+0x70], R198 ;  /* 0x000070c608001986 */ /* 0x0005e2000c101530 */
[----:B------:R-:W-:Y:S02]  /*10ce0*/  F2FP.F16.F32.PACK_AB R168, RZ, R168 ;  /* 0x000000a8ffa8723e */ /* 0x000fe400000000ff */
[----:B------:R-:W-:Y:S02]  /*10cf0*/  F2FP.F16.F32.PACK_AB R169, RZ, R169 ;  /* 0x000000a9ffa9723e */ /* 0x000fe400000000ff */
[----:B------:R-:W-:Y:S02]  /*10d00*/  F2FP.F16.F32.PACK_AB R170, RZ, R170 ;  /* 0x000000aaffaa723e */ /* 0x000fe400000000ff */
[----:B------:R-:W-:Y:S01]  /*10d10*/  ISETP.GT.AND P1, PT, R3, 0x8, P5 ;  /* 0x000000080300780c */ /* 0x000fe20002f24270 */
[----:B------:R-:W-:Y:S01]  /*10d20*/  FMUL R171, R171, R2 ;  /* 0x00000002abab7220 */ /* 0x000fe20000400000 */
[----:B------:R2:W-:Y:S04]  /*10d30*/  @P0 STG.E.U16 desc[UR48][R8.64+0x72], R199 ;  /* 0x000072c708000986 */ /* 0x0005e8000c101530 */
[----:B------:R2:W-:Y:S04]  /*10d40*/  @P2 STG.E.U16 desc[UR48][R4.64+0x80], R168 ;  /* 0x000080a804002986 */ /* 0x0005e8000c101530 */
[----:B------:R2:W-:Y:S01]  /*10d50*/  @P3 STG.E.U16 desc[UR48][R4.64+0x82], R169 ;  /* 0x000082a904003986 */ /* 0x0005e2000c101530 */
[----:B------:R-:W-:-:S03]  /*10d60*/  ISETP.GT.AND P3, PT, R0, 0x49, PT ;  /* 0x000000490000780c */ /* 0x000fc60003f64270 */
[----:B------:R2:W-:Y:S01]  /*10d70*/  @P4 STG.E.U16 desc[UR48][R6.64+0x80], R170 ;  /* 0x000080aa06004986 */ /* 0x0005e2000c101530 */
[----:B------:R-:W-:Y:S02]  /*10d80*/  ISETP.GT.AND P4, PT, R0, 0x48, PT ;  /* 0x000000480000780c */ /* 0x000fe40003f84270 */
[----:B------:R-:W-:Y:S02]  /*10d90*/  F2FP.F16.F32.PACK_AB R171, RZ, R171 ;  /* 0x000000abffab723e */ /* 0x000fe400000000ff */
[C---:B------:R-:W-:Y:S02]  /*10da0*/  ISETP.GT.AND P0, PT, R3.reuse, RZ, P4 ;  /* 0x000000ff0300720c */ /* 0x040fe40002704270 */
[----:B------:R-:W-:Y:S01]  /*10db0*/  ISETP.GT.AND P2, PT, R3, RZ, P3 ;  /* 0x000000ff0300720c */ /* 0x000fe20001f44270 */
        /* <DEDUP_REMOVED lines=9> */
[----:B------:R-:W-:-:S03]  /*10e50*/  ISETP.GT.AND P0, PT, R3, 0x8, P3 ;  /* 0x000000080300780c */ /* 0x000fc60001f04270 */
[----:B------:R2:W-:Y:S01]  /*10e60*/  @P2 STG.E.U16 desc[UR48][R4.64+0x92], R173 ;  /* 0x000092ad04002986 */ /* 0x0005e2000c101530 */
[----:B------:R-:W-:Y:S01]  /*10e70*/  ISETP.GT.AND P2, PT, R0, 0x50, PT ;  /* 0x000000500000780c */ /* 0x000fe20003f44270 */
[-C--:B------:R-:W-:Y:S02]  /*10e80*/  FMUL R175, R175, R2.reuse ;  /* 0x00000002afaf7220 */ /* 0x080fe40000400000 */
[----:B------:R2:W-:Y:S01]  /*10e90*/  @P1 STG.E.U16 desc[UR48][R6.64+0x90], R174 ;  /* 0x000090ae06001986 */ /* 0x0005e2000c101530 */
[----:B------:R-:W-:Y:S01]  /*10ea0*/  ISETP.GT.AND P1, PT, R3, RZ, P2 ;  /* 0x000000ff0300720c */ /* 0x000fe20001724270 */
[----:B------:R-:W-:Y:S01]  /*10eb0*/  FMUL R176, R176, R2 ;  /* 0x00000002b0b07220 */ /* 0x000fe20000400000 */
[----:B------:R-:W-:-:S04]  /*10ec0*/  F2FP.F16.F32.PACK_AB R175, RZ, R175 ;  /* 0x000000afffaf723e */ /* 0x000fc800000000ff */
[----:B------:R-:W-:Y:S01]  /*10ed0*/  F2FP.F16.F32.PACK_AB R176, RZ, R176 ;  /* 0x000000b0ffb0723e */ /* 0x000fe200000000ff */
[----:B------:R2:W-:Y:S01]  /*10ee0*/  @P0 STG.E.U16 desc[UR48][R6.64+0x92], R175 ;  /* 0x000092af06000986 */ /* 0x0005e2000c101530 */
[----:B------:R-:W-:Y:S01]  /*10ef0*/  ISETP.GT.AND P0, PT, R0, 0x51, PT ;  /* 0x000000510000780c */ /* 0x000fe20003f04270 */
[----:B------:R-:W-:-:S04]  /*10f00*/  FMUL R177, R177, R2 ;  /* 0x00000002b1b17220 */ /* 0x000fc80000400000 */
[----:B------:R2:W-:Y:S01]  /*10f10*/  @P1 STG.E.U16 desc[UR48][R4.64+0xa0], R176 ;  /* 0x0000a0b004001986 */ /* 0x0005e2000c101530 */
[----:B------:R-:W-:Y:S02]  /*10f20*/  ISETP.GT.AND P1, PT, R3, RZ, P0 ;  /* 0x000000ff0300720c */ /* 0x000fe40000724270 */
[----:B------:R-:W-:Y:S01]  /*10f30*/  F2FP.F16.F32.PACK_AB R177, RZ, R177 ;  /* 0x000000b1ffb1723e */ /* 0x000fe200000000ff */
[----:B------:R-:W-:-:S10]  /*10f40*/  FMUL R178, R178, R2 ;  /* 0x00000002b2b27220 */ /* 0x000fd40000400000 */
[----:B------:R2:W-:Y:S01]  /*10f50*/  @P1 STG.E.U16 desc[UR48][R4.64+0xa2], R177 ;  /* 0x0000a2b104001986 */ /* 0x0005e2000c101530 */
[----:B------:R-:W-:Y:S02]  /*10f60*/  ISETP.GT.AND P1, PT, R3, 0x8, P2 ;  /* 0x000000080300780c */ /* 0x000fe40001724270 */
[----:B------:R-:W-:Y:S01]  /*10f70*/  F2FP.F16.F32.PACK_AB R178, RZ, R178 ;  /* 0x000000b2ffb2723e */ /* 0x000fe200000000ff */
[----:B------:R-:W-:-:S10]  /*10f80*/  FMUL R179, R179, R2 ;  /* 0x00000002b3b37220 */ /* 0x000fd40000400000 */
[----:B------:R2:W-:Y:S01]  /*10f90*/  @P1 STG.E.U16 desc[UR48][R6.64+0xa0], R178 ;  /* 0x0000a0b206001986 */ /* 0x0005e2000c101530 */
[----:B------:R-:W-:Y:S02]  /*10fa0*/  ISETP.GT.AND P1, PT, R3, 0x8, P0 ;  /* 0x000000080300780c */ /* 0x000fe40000724270 */
[----:B------:R-:W-:Y:S02]  /*10fb0*/  F2FP.F16.F32.PACK_AB R179, RZ, R179 ;  /* 0x000000b3ffb3723e */ /* 0x000fe400000000ff */
[----:B------:R-:W-:Y:S01]  /*10fc0*/  P2R R12, PR, RZ, 0x40 ;  /* 0x00000040ff0c7803 */ /* 0x000fe20000000000 */
[----:B------:R-:W-:-:S08]  /*10fd0*/  FMUL R180, R180, R2 ;  /* 0x00000002b4b47220 */ /* 0x000fd00000400000 */
[----:B------:R2:W-:Y:S01]  /*10fe0*/  @P1 STG.E.U16 desc[UR48][R6.64+0xa2], R179 ;  /* 0x0000a2b306001986 */ /* 0x0005e2000c101530 */
[----:B------:R-:W-:-:S04]  /*10ff0*/  ISETP.GT.AND P1, PT, R0, 0x58, PT ;  /* 0x000000580000780c */ /* 0x000fc80003f24270 */
[----:B------:R-:W-:Y:S02]  /*11000*/  ISETP.GT.AND P6, PT, R3, RZ, P1 ;  /* 0x000000ff0300720c */ /* 0x000fe40000fc4270 */
[----:B------:R-:W-:Y:S02]  /*11010*/  F2FP.F16.F32.PACK_AB R180, RZ, R180 ;  /* 0x000000b4ffb4723e */ /* 0x000fe400000000ff */
[----:B------:R-:W-:Y:S02]  /*11020*/  P2R R13, PR, RZ, 0x10 ;  /* 0x00000010ff0d7803 */ /* 0x000fe40000000000 */
[----:B------:R-:W-:Y:S01]  /*11030*/  ISETP.GT.AND P4, PT, R0, 0x59, PT ;  /* 0x000000590000780c */ /* 0x000fe20003f84270 */
        /* <DEDUP_REMOVED lines=459> */
[----:B------:R2:W-:Y:S04]  /*12cf0*/  @P6 STG.E.U16 desc[UR48][R8.64+0x140], R58 ;  /* 0x0001403a08006986 */ /* 0x0005e8000c101530 */
[----:B------:R2:W-:Y:S01]  /*12d00*/  @P5 STG.E.U16 desc[UR48][R10.64+0x150], R60 ;  /* 0x0001503c0a005986 */ /* 0x0005e2000c101530 */
[----:B------:R-:W-:Y:S01]  /*12d10*/  ISETP.GT.AND P5, PT, R3, 0x80, P3 ;  /* 0x000000800300780c */ /* 0x000fe20001fa4270 */
[-C--:B------:R-:W-:Y:S01]  /*12d20*/  FMUL R61, R61, R2.reuse ;  /* 0x000000023d3d7220 */ /* 0x080fe20000400000 */
[----:B------:R-:W-:Y:S01]  /*12d30*/  ISETP.GT.AND P4, PT, R3, 0x88, P4 ;  /* 0x000000880300780c */ /* 0x000fe20002784270 */
[----:B------:R-:W-:-:S03]  /*12d40*/  FMUL R62, R62, R2 ;  /* 0x000000023e3e7220 */ /* 0x000fc60000400000 */
[----:B------:R-:W-:Y:S02]  /*12d50*/  F2FP.F16.F32.PACK_AB R61, RZ, R61 ;  /* 0x0000003dff3d723e */ /* 0x000fe400000000ff */
[----:B------:R-:W-:Y:S02]  /*12d60*/  F2FP.F16.F32.PACK_AB R62, RZ, R62 ;  /* 0x0000003eff3e723e */ /* 0x000fe400000000ff */
[----:B------:R-:W-:-:S03]  /*12d70*/  ISETP.GT.AND P3, PT, R3, 0x88, P3 ;  /* 0x000000880300780c */ /* 0x000fc60001f64270 */
[----:B------:R2:W-:Y:S01]  /*12d80*/  @P5 STG.E.U16 desc[UR48][R10.64+0x152], R61 ;  /* 0x0001523d0a005986 */ /* 0x0005e2000c101530 */
[----:B------:R-:W-:Y:S01]  /*12d90*/  ISETP.GT.AND P5, PT, R3, 0x80, P0 ;  /* 0x000000800300780c */ /* 0x000fe200007a4270 */
[-C--:B------:R-:W-:Y:S01]  /*12da0*/  FMUL R63, R63, R2.reuse ;  /* 0x000000023f3f7220 */ /* 0x080fe20000400000 */
[-C--:B------:R-:W-:Y:S01]  /*12db0*/  FMUL R65, R65, R2.reuse ;  /* 0x0000000241417220 */ /* 0x080fe20000400000 */
[----:B------:R2:W-:Y:S01]  /*12dc0*/  @P4 STG.E.U16 desc[UR48][R8.64+0x150], R62 ;  /* 0x0001503e08004986 */ /* 0x0005e2000c101530 */
[----:B------:R-:W-:Y:S01]  /*12dd0*/  ISETP.GT.AND P4, PT, R3, 0x80, P2 ;  /* 0x000000800300780c */ /* 0x000fe20001784270 */
[----:B------:R-:W-:Y:S01]  /*12de0*/  FMUL R64, R64, R2 ;  /* 0x0000000240407220 */ /* 0x000fe20000400000 */
[----:B------:R-:W-:Y:S02]  /*12df0*/  F2FP.F16.F32.PACK_AB R63, RZ, R63 ;  /* 0x0000003fff3f723e */ /* 0x000fe400000000ff */
[----:B------:R-:W-:Y:S02]  /*12e00*/  F2FP.F16.F32.PACK_AB R65, RZ, R65 ;  /* 0x00000041ff41723e */ /* 0x000fe400000000ff */
[----:B------:R-:W-:Y:S01]  /*12e10*/  F2FP.F16.F32.PACK_AB R64, RZ, R64 ;  /* 0x00000040ff40723e */ /* 0x000fe200000000ff */
[----:B------:R2:W-:Y:S04]  /*12e20*/  @P3 STG.E.U16 desc[UR48][R8.64+0x152], R63 ;  /* 0x0001523f08003986 */ /* 0x0005e8000c101530 */
[----:B------:R2:W-:Y:S01]  /*12e30*/  @P5 STG.E.U16 desc[UR48][R10.64+0x162], R65 ;  /* 0x000162410a005986 */ /* 0x0005e2000c101530 */
[----:B------:R-:W-:-:S02]  /*12e40*/  ISETP.GT.AND P5, PT, R0, 0xb9, PT ;  /* 0x000000b90000780c */ /* 0x000fc40003fa4270 */
[C---:B------:R-:W-:Y:S01]  /*12e50*/  ISETP.GT.AND P2, PT, R3.reuse, 0x88, P2 ;  /* 0x000000880300780c */ /* 0x040fe20001744270 */
[----:B------:R2:W-:Y:S01]  /*12e60*/  @P4 STG.E.U16 desc[UR48][R10.64+0x160], R64 ;  /* 0x000160400a004986 */ /* 0x0005e2000c101530 */
[C---:B------:R-:W-:Y:S02]  /*12e70*/  ISETP.GT.AND P0, PT, R3.reuse, 0x88, P0 ;  /* 0x000000880300780c */ /* 0x040fe40000704270 */
[C---:B------:R-:W-:Y:S02]  /*12e80*/  ISETP.GT.AND P3, PT, R3.reuse, 0x80, P1 ;  /* 0x000000800300780c */ /* 0x040fe40000f64270 */
[C---:B------:R-:W-:Y:S01]  /*12e90*/  ISETP.GT.AND P4, PT, R3.reuse, 0x80, P5 ;  /* 0x000000800300780c */ /* 0x040fe20002f84270 */
[-C--:B------:R-:W-:Y:S01]  /*12ea0*/  FMUL R66, R66, R2.reuse ;  /* 0x0000000242427220 */ /* 0x080fe20000400000 */
[----:B------:R-:W-:Y:S01]  /*12eb0*/  ISETP.GT.AND P1, PT, R3, 0x88, P1 ;  /* 0x000000880300780c */ /* 0x000fe20000f24270 */
[-C--:B------:R-:W-:Y:S01]  /*12ec0*/  FMUL R67, R67, R2.reuse ;  /* 0x0000000243437220 */ /* 0x080fe20000400000 */
[-C--:B------:R-:W-:Y:S01]  /*12ed0*/  FMUL R68, R68, R2.reuse ;  /* 0x0000000244447220 */ /* 0x080fe20000400000 */
[-C--:B------:R-:W-:Y:S01]  /*12ee0*/  FMUL R69, R69, R2.reuse ;  /* 0x0000000245457220 */ /* 0x080fe20000400000 */
[----:B------:R-:W-:Y:S01]  /*12ef0*/  FMUL R70, R70, R2 ;  /* 0x0000000246467220 */ /* 0x000fe20000400000 */
[----:B------:R-:W-:-:S02]  /*12f00*/  F2FP.F16.F32.PACK_AB R66, RZ, R66 ;  /* 0x00000042ff42723e */ /* 0x000fc400000000ff */
[----:B------:R-:W-:Y:S02]  /*12f10*/  F2FP.F16.F32.PACK_AB R67, RZ, R67 ;  /* 0x00000043ff43723e */ /* 0x000fe400000000ff */
[----:B------:R-:W-:Y:S02]  /*12f20*/  F2FP.F16.F32.PACK_AB R68, RZ, R68 ;  /* 0x00000044ff44723e */ /* 0x000fe400000000ff */
[----:B------:R-:W-:Y:S02]  /*12f30*/  F2FP.F16.F32.PACK_AB R69, RZ, R69 ;  /* 0x00000045ff45723e */ /* 0x000fe400000000ff */
[----:B------:R-:W-:Y:S01]  /*12f40*/  F2FP.F16.F32.PACK_AB R70, RZ, R70 ;  /* 0x00000046ff46723e */ /* 0x000fe200000000ff */
[----:B------:R2:W-:Y:S01]  /*12f50*/  @P2 STG.E.U16 desc[UR48][R8.64+0x160], R66 ;  /* 0x0001604208002986 */ /* 0x0005e2000c101530 */
[----:B------:R-:W-:-:S03]  /*12f60*/  ISETP.GT.AND P6, PT, R0, 0xc0, PT ;  /* 0x000000c00000780c */ /* 0x000fc60003fc4270 */
[----:B------:R2:W-:Y:S01]  /*12f70*/  @P0 STG.E.U16 desc[UR48][R8.64+0x162], R67 ;  /* 0x0001624308000986 */ /* 0x0005e2000c101530 */
[----:B------:R-:W-:-:S03]  /*12f80*/  ISETP.GT.AND P0, PT, R0, 0xc1, PT ;  /* 0x000000c10000780c */ /* 0x000fc60003f04270 */
[----:B------:R2:W-:Y:S01]  /*12f90*/  @P3 STG.E.U16 desc[UR48][R10.64+0x170], R68 ;  /* 0x000170440a003986 */ /* 0x0005e2000c101530 */
[----:B------:R-:W-:-:S03]  /*12fa0*/  ISETP.GT.AND P2, PT, R3, RZ, P6 ;  /* 0x000000ff0300720c */ /* 0x000fc60003744270 */
[----:B------:R2:W-:Y:S04]  /*12fb0*/  @P4 STG.E.U16 desc[UR48][R10.64+0x172], R69 ;  /* 0x000172450a004986 */ /* 0x0005e8000c101530 */
[----:B------:R2:W-:Y:S01]  /*12fc0*/  @P1 STG.E.U16 desc[UR48][R8.64+0x170], R70 ;  /* 0x0001704608001986 */ /* 0x0005e2000c101530 */
[----:B------:R-:W-:Y:S01]  /*12fd0*/  ISETP.GT.AND P1, PT, R3, 0x88, P5 ;  /* 0x000000880300780c */ /* 0x000fe20002f24270 */
[-C--:B------:R-:W-:Y:S01]  /*12fe0*/  FMUL R71, R71, R2.reuse ;  /* 0x0000000247477220 */ /* 0x080fe20000400000 */
[-C--:B------:R-:W-:Y:S01]  /*12ff0*/  FMUL R40, R40, R2.reuse ;  /* 0x0000000228287220 */ /* 0x080fe20000400000 */
[C---:B------:R-:W-:Y:S02]  /*13000*/  ISETP.GT.AND P4, PT, R3.reuse, RZ, P0 ;  /* 0x000000ff0300720c */ /* 0x040fe40000784270 */
[----:B------:R-:W-:Y:S01]  /*13010*/  ISETP.GT.AND P3, PT, R3, 0x8, P0 ;  /* 0x000000080300780c */ /* 0x000fe20000764270 */
[-C--:B------:R-:W-:Y:S01]  /*13020*/  FMUL R41, R41, R2.reuse ;  /* 0x0000000229297220 */ /* 0x080fe20000400000 */
[----:B------:R-:W-:Y:S01]  /*13030*/  F2FP.F16.F32.PACK_AB R71, RZ, R71 ;  /* 0x00000047ff47723e */ /* 0x000fe200000000ff */
[----:B------:R-:W-:Y:S01]  /*13040*/  FMUL R43, R43, R2 ;  /* 0x000000022b2b7220 */ /* 0x000fe20000400000 */
[----:B------:R-:W-:-:S02]  /*13050*/  F2FP.F16.F32.PACK_AB R40, RZ, R40 ;  /* 0x00000028ff28723e */ /* 0x000fc400000000ff */
[C---:B------:R-:W-:Y:S01]  /*13060*/  ISETP.GT.AND P5, PT, R3.reuse, 0x8, P6 ;  /* 0x000000080300780c */ /* 0x040fe200037a4270 */
[----:B------:R-:W-:Y:S01]  /*13070*/  FMUL R42, R42, R2 ;  /* 0x000000022a2a7220 */ /* 0x000fe20000400000 */
[----:B------:R-:W-:Y:S01]  /*13080*/  F2FP.F16.F32.PACK_AB R41, RZ, R41 ;  /* 0x00000029ff29723e */ /* 0x000fe200000000ff */
[----:B------:R2:W-:Y:S01]  /*13090*/  @P1 STG.E.U16 desc[UR48][R8.64+0x172], R71 ;  /* 0x0001724708001986 */ /* 0x0005e2000c101530 */
[----:B------:R-:W-:Y:S02]  /*130a0*/  F2FP.F16.F32.PACK_AB R43, RZ, R43 ;  /* 0x0000002bff2b723e */ /* 0x000fe400000000ff */
[C---:B------:R-:W-:Y:S01]  /*130b0*/  ISETP.GT.AND P1, PT, R0.reuse, 0xc8, PT ;  /* 0x000000c80000780c */ /* 0x040fe20003f24270 */
[----:B------:R2:W-:Y:S01]  /*130c0*/  @P2 STG.E.U16 desc[UR48][R4.64+0x180], R40 ;  /* 0x0001802804002986 */ /* 0x0005e2000c101530 */
[----:B------:R-:W-:Y:S02]  /*130d0*/  ISETP.GT.AND P2, PT, R0, 0xc9, PT ;  /* 0x000000c90000780c */ /* 0x000fe40003f44270 */
[----:B------:R-:W-:Y:S01]  /*130e0*/  F2FP.F16.F32.PACK_AB R42, RZ, R42 ;  /* 0x0000002aff2a723e */ /* 0x000fe200000000ff */
[----:B------:R2:W-:Y:S01]  /*130f0*/  @P4 STG.E.U16 desc[UR48][R4.64+0x182], R41 ;  /* 0x0001822904004986 */ /* 0x0005e2000c101530 */
[----:B------:R-:W-:-:S03]  /*13100*/  ISETP.GT.AND P4, PT, R3, RZ, P1 ;  /* 0x000000ff0300720c */ /* 0x000fc60000f84270 */
[----:B------:R2:W-:Y:S01]  /*13110*/  @P3 STG.E.U16 desc[UR48][R6.64+0x182], R43 ;  /* 0x0001822b06003986 */ /* 0x0005e2000c101530 */
[----:B------:R-:W-:Y:S01]  /*13120*/  ISETP.GT.AND P3, PT, R3, RZ, P2 ;  /* 0x000000ff0300720c */ /* 0x000fe20001764270 */
[-C--:B------:R-:W-:Y:S01]  /*13130*/  FMUL R44, R44, R2.reuse ;  /* 0x000000022c2c7220 */ /* 0x080fe20000400000 */
[-C--:B------:R-:W-:Y:S01]  /*13140*/  FMUL R45, R45, R2.reuse ;  /* 0x000000022d2d7220 */ /* 0x080fe20000400000 */
[----:B------:R2:W-:Y:S01]  /*13150*/  @P5 STG.E.U16 desc[UR48][R6.64+0x180], R42 ;  /* 0x0001802a06005986 */ /* 0x0005e2000c101530 */
[C---:B------:R-:W-:Y:S01]  /*13160*/  ISETP.GT.AND P5, PT, R3.reuse, 0x8, P1 ;  /* 0x000000080300780c */ /* 0x040fe20000fa4270 */
[----:B------:R-:W-:Y:S01]  /*13170*/  FMUL R46, R46, R2 ;  /* 0x000000022e2e7220 */ /* 0x000fe20000400000 */
[----:B------:R-:W-:Y:S02]  /*13180*/  F2FP.F16.F32.PACK_AB R44, RZ, R44 ;  /* 0x0000002cff2c723e */ /* 0x000fe400000000ff */
        /* <DEDUP_REMOVED lines=25> */
[----:B------:R-:W-:Y:S01]  /*13320*/  F2FP.F16.F32.PACK_AB R51, RZ, R51 ;  /* 0x00000033ff33723e */ /* 0x000fe200000000ff */
[----:B------:R-:W-:-:S10]  /*13330*/  FMUL R52, R52, R2 ;  /* 0x0000000234347220 */ /* 0x000fd40000400000 */
[----:B------:R2:W-:Y:S01]  /*13340*/  @P5 STG.E.U16 desc[UR48][R6.64+0x1a2], R51 ;  /* 0x0001a23306005986 */ /* 0x0005e2000c101530 */
[----:B------:R-:W-:-:S04]  /*13350*/  ISETP.GT.AND P5, PT, R0, 0xd8, PT ;  /* 0x000000d80000780c */ /* 0x000fc80003fa4270 */
[----:B------:R-:W-:Y:S02]  /*13360*/  ISETP.GT.AND P6, PT, R3, RZ, P5 ;  /* 0x000000ff0300720c */ /* 0x000fe40002fc4270 */
[----:B------:R-:W-:Y:S02]  /*13370*/  F2FP.F16.F32.PACK_AB R52, RZ, R52 ;  /* 0x00000034ff34723e */ /* 0x000fe400000000ff */
[----:B------:R-:W-:Y:S01]  /*13380*/  P2R R13, PR, RZ, 0x2 ;  /* 0x00000002ff0d7803 */ /* 0x000fe20000000000 */
[----:B------:R-:W-:-:S08]  /*13390*/  FMUL R53, R53, R2 ;  /* 0x0000000235357220 */ /* 0x000fd00000400000 */
[----:B------:R2:W-:Y:S01]  /*133a0*/  @P6 STG.E.U16 desc[UR48][R4.64+0x1b0], R52 ;  /* 0x0001b03404006986 */ /* 0x0005e2000c101530 */
[----:B------:R-:W-:-:S04]  /*133b0*/  ISETP.GT.AND P6, PT, R0, 0xd9, PT ;  /* 0x000000d90000780c */ /* 0x000fc80003fc4270 */
        /* <DEDUP_REMOVED lines=14> */
[C---:B------:R-:W-:Y:S02]  /*134a0*/  ISETP.GT.AND P2, PT, R3.reuse, 0x80, P1 ;  /* 0x000000800300780c */ /* 0x040fe40000f44270 */
[----:B------:R-:W-:Y:S02]  /*134b0*/  F2FP.F16.F32.PACK_AB R24, RZ, R24 ;  /* 0x00000018ff18723e */ /* 0x000fe400000000ff */
[----:B------:R-:W-:Y:S01]  /*134c0*/  ISETP.GT.AND P1, PT, R3, 0x88, P1 ;  /* 0x000000880300780c */ /* 0x000fe20000f24270 */
[-C--:B------:R-:W-:Y:S01]  /*134d0*/  FMUL R25, R25, R2.reuse ;  /* 0x0000000219197220 */ /* 0x080fe20000400000 */
[----:B------:R-:W-:-:S07]  /*134e0*/  FMUL R26, R26, R2 ;  /* 0x000000021a1a7220 */ /* 0x000fce0000400000 */
[----:B------:R2:W-:Y:S01]  /*134f0*/  @P2 STG.E.U16 desc[UR48][R10.64+0x180], R24 ;  /* 0x000180180a002986 */ /* 0x0005e2000c101530 */
[C---:B------:R-:W-:Y:S02]  /*13500*/  ISETP.GT.AND P2, PT, R3.reuse, 0x80, P0 ;  /* 0x000000800300780c */ /* 0x040fe40000744270 */
[----:B------:R-:W-:Y:S01]  /*13510*/  ISETP.GT.AND P0, PT, R3, 0x88, P0 ;  /* 0x000000880300780c */ /* 0x000fe20000704270 */
[----:B------:R-:W-:Y:S01]  /*13520*/  FMUL R27, R27, R2 ;  /* 0x000000021b1b7220 */ /* 0x000fe20000400000 */
[----:B------:R-:W-:Y:S02]  /*13530*/  F2FP.F16.F32.PACK_AB R25, RZ, R25 ;  /* 0x00000019ff19723e */ /* 0x000fe400000000ff */
[----:B------:R-:W-:Y:S02]  /*13540*/  F2FP.F16.F32.PACK_AB R26, RZ, R26 ;  /* 0x0000001aff1a723e */ /* 0x000fe400000000ff */
[----:B------:R-:W-:-:S05]  /*13550*/  F2FP.F16.F32.PACK_AB R27, RZ, R27 ;  /* 0x0000001bff1b723e */ /* 0x000fca00000000ff */
[----:B------:R2:W-:Y:S04]  /*13560*/  @P2 STG.E.U16 desc[UR48][R10.64+0x182], R25 ;  /* 0x000182190a002986 */ /* 0x0005e8000c101530 */
[----:B------:R2:W-:Y:S01]  /*13570*/  @P1 STG.E.U16 desc[UR48][R8.64+0x180], R26 ;  /* 0x0001801a08001986 */ /* 0x0005e2000c101530 */
[----:B------:R-:W-:-:S03]  /*13580*/  ISETP.NE.AND P1, PT, R13, RZ, PT ;  /* 0x000000ff0d00720c */ /* 0x000fc60003f25270 */
[----:B------:R2:W-:Y:S01]  /*13590*/  @P0 STG.E.U16 desc[UR48][R8.64+0x182], R27 ;  /* 0x0001821b08000986 */ /* 0x0005e2000c101530 */
[----:B------:R-:W-:Y:S01]  /*135a0*/  ISETP.GT.AND P0, PT, R3, 0x80, P1 ;  /* 0x000000800300780c */ /* 0x000fe20000f04270 */
[----:B------:R-:W-:Y:S01]  /*135b0*/  FMUL R28, R28, R2 ;  /* 0x000000021c1c7220 */ /* 0x000fe20000400000 */
[----:B------:R-:W-:-:S04]  /*135c0*/  ISETP.NE.AND P2, PT, R12, RZ, PT ;  /* 0x000000ff0c00720c */ /* 0x000fc80003f45270 */
[----:B------:R-:W-:Y:S01]  /*135d0*/  F2FP.F16.F32.PACK_AB R28, RZ, R28 ;  /* 0x0000001cff1c723e */ /* 0x000fe200000000ff */
[----:B------:R-:W-:-:S06]  /*135e0*/  FMUL R29, R29, R2 ;  /* 0x000000021d1d7220 */ /* 0x000fcc0000400000 */
[----:B------:R2:W-:Y:S01]  /*135f0*/  @P0 STG.E.U16 desc[UR48][R10.64+0x190], R28 ;  /* 0x0001901c0a000986 */ /* 0x0005e2000c101530 */
[C---:B------:R-:W-:Y:S02]  /*13600*/  ISETP.GT.AND P0, PT, R3.reuse, 0x80, P2 ;  /* 0x000000800300780c */ /* 0x040fe40001704270 */
[----:B------:R-:W-:Y:S02]  /*13610*/  F2FP.F16.F32.PACK_AB R29, RZ, R29 ;  /* 0x0000001dff1d723e */ /* 0x000fe400000000ff */
[C---:B------:R-:W-:Y:S02]  /*13620*/  ISETP.GT.AND P1, PT, R3.reuse, 0x88, P1 ;  /* 0x000000880300780c */ /* 0x040fe40000f24270 */
[----:B------:R-:W-:Y:S01]  /*13630*/  ISETP.GT.AND P2, PT, R3, 0x88, P2 ;  /* 0x000000880300780c */ /* 0x000fe20001744270 */
[-C--:B------:R-:W-:Y:S01]  /*13640*/  FMUL R30, R30, R2.reuse ;  /* 0x000000021e1e7220 */ /* 0x080fe20000400000 */
[-C--:B------:R-:W-:Y:S01]  /*13650*/  FMUL R31, R31, R2.reuse ;  /* 0x000000021f1f7220 */ /* 0x080fe20000400000 */
[----:B------:R-:W-:-:S04]  /*13660*/  FMUL R32, R32, R2 ;  /* 0x0000000220207220 */ /* 0x000fc80000400000 */
[----:B------:R2:W-:Y:S01]  /*13670*/  @P0 STG.E.U16 desc[UR48][R10.64+0x192], R29 ;  /* 0x0001921d0a000986 */ /* 0x0005e2000c101530 */
[C---:B------:R-:W-:Y:S02]  /*13680*/  ISETP.GT.AND P0, PT, R3.reuse, 0x80, P3 ;  /* 0x000000800300780c */ /* 0x040fe40001f04270 */
[----:B------:R-:W-:Y:S02]  /*13690*/  F2FP.F16.F32.PACK_AB R30, RZ, R30 ;  /* 0x0000001eff1e723e */ /* 0x000fe400000000ff */
[----:B------:R-:W-:Y:S02]  /*136a0*/  F2FP.F16.F32.PACK_AB R31, RZ, R31 ;  /* 0x0000001fff1f723e */ /* 0x000fe400000000ff */
[----:B------:R-:W-:Y:S01]  /*136b0*/  F2FP.F16.F32.PACK_AB R32, RZ, R32 ;  /* 0x00000020ff20723e */ /* 0x000fe200000000ff */
[----:B------:R2:W-:Y:S01]  /*136c0*/  @P1 STG.E.U16 desc[UR48][R8.64+0x190], R30 ;  /* 0x0001901e08001986 */ /* 0x0005e2000c101530 */
[C---:B------:R-:W-:Y:S02]  /*136d0*/  ISETP.GT.AND P1, PT, R3.reuse, 0x80, P4 ;  /* 0x000000800300780c */ /* 0x040fe40002724270 */
[C---:B------:R-:W-:Y:S01]  /*136e0*/  ISETP.GT.AND P3, PT, R3.reuse, 0x88, P3 ;  /* 0x000000880300780c */ /* 0x040fe20001f64270 */
[----:B------:R2:W-:Y:S01]  /*136f0*/  @P2 STG.E.U16 desc[UR48][R8.64+0x192], R31 ;  /* 0x0001921f08002986 */ /* 0x0005e2000c101530 */
[----:B------:R-:W-:Y:S01]  /*13700*/  ISETP.GT.AND P4, PT, R3, 0x88, P4 ;  /* 0x000000880300780c */ /* 0x000fe20002784270 */
[-C--:B------:R-:W-:Y:S01]  /*13710*/  FMUL R33, R33, R2.reuse ;  /* 0x0000000221217220 */ /* 0x080fe20000400000 */
[C---:B------:R-:W-:Y:S01]  /*13720*/  ISETP.GT.AND P2, PT, R3.reuse, 0x80, P5 ;  /* 0x000000800300780c */ /* 0x040fe20002f44270 */
[----:B------:R2:W-:Y:S01]  /*13730*/  @P0 STG.E.U16 desc[UR48][R10.64+0x1a0], R32 ;  /* 0x0001a0200a000986 */ /* 0x0005e2000c101530 */
[C---:B------:R-:W-:Y:S01]  /*13740*/  ISETP.GT.AND P0, PT, R3.reuse, 0x80, P6 ;  /* 0x000000800300780c */ /* 0x040fe20003704270 */
[-C--:B------:R-:W-:Y:S01]  /*13750*/  FMUL R34, R34, R2.reuse ;  /* 0x0000000222227220 */ /* 0x080fe20000400000 */
[----:B------:R-:W-:Y:S01]  /*13760*/  ISETP.GT.AND P5, PT, R3, 0x88, P5 ;  /* 0x000000880300780c */ /* 0x000fe20002fa4270 */
        /* <DEDUP_REMOVED lines=10> */
[----:B------:R-:W-:Y:S02]  /*13810*/  F2FP.F16.F32.PACK_AB R37, RZ, R37 ;  /* 0x00000025ff25723e */ /* 0x000fe400000000ff */
[----:B------:R-:W-:Y:S02]  /*13820*/  F2FP.F16.F32.PACK_AB R38, RZ, R38 ;  /* 0x00000026ff26723e */ /* 0x000fe400000000ff */
[----:B------:R-:W-:Y:S01]  /*13830*/  F2FP.F16.F32.PACK_AB R39, RZ, R39 ;  /* 0x00000027ff27723e */ /* 0x000fe200000000ff */
[----:B------:R2:W-:Y:S04]  /*13840*/  @P1 STG.E.U16 desc[UR48][R10.64+0x1a2], R33 ;  /* 0x0001a2210a001986 */ /* 0x0005e8000c101530 */
[----:B------:R2:W-:Y:S04]  /*13850*/  @P3 STG.E.U16 desc[UR48][R8.64+0x1a0], R34 ;  /* 0x0001a02208003986 */ /* 0x0005e8000c101530 */
[----:B------:R2:W-:Y:S04]  /*13860*/  @P4 STG.E.U16 desc[UR48][R8.64+0x1a2], R35 ;  /* 0x0001a22308004986 */ /* 0x0005e8000c101530 */
[----:B------:R2:W-:Y:S04]  /*13870*/  @P2 STG.E.U16 desc[UR48][R10.64+0x1b0], R36 ;  /* 0x0001b0240a002986 */ /* 0x0005e8000c101530 */
[----:B------:R2:W-:Y:S04]  /*13880*/  @P0 STG.E.U16 desc[UR48][R10.64+0x1b2], R37 ;  /* 0x0001b2250a000986 */ /* 0x0005e8000c101530 */
[----:B------:R2:W-:Y:S04]  /*13890*/  @P5 STG.E.U16 desc[UR48][R8.64+0x1b0], R38 ;  /* 0x0001b02608005986 */ /* 0x0005e8000c101530 */
[----:B------:R2:W-:Y:S02]  /*138a0*/  @P6 STG.E.U16 desc[UR48][R8.64+0x1b2], R39 ;  /* 0x0001b22708006986 */ /* 0x0005e4000c101530 */
.L_x_476:
[----:B------:R-:W-:Y:S05]  /*138b0*/  BSYNC B0 ;  /* 0x0000000000007941 */ /* 0x000fea0003800000 */
.L_x_32:
[----:B0-2---:R-:W2:Y:S04]  /*138c0*/  LDL.LU R5, [R1+0x40] ;  /* 0x0000400001057983 */ /* 0x005ea80000300800 */
[----:B------:R-:W2:Y:S01]  /*138d0*/  LDL.LU R4, [R1+0x44] ;  /* 0x0000440001047983 */ /* 0x000ea20000300800 */
[----:B------:R-:W-:Y:S01]  /*138e0*/  ULDC UR4, c[0x0][0xc] ;  /* 0x0000030000047ab9 */ /* 0x000fe20000000800 */
[----:B------:R-:W-:Y:S01]  /*138f0*/  ULDC UR5, c[0x0][0x10] ;  /* 0x0000040000057ab9 */ /* 0x000fe20000000800 */
[----:B------:R-:W2:Y:S01]  /*13900*/  LDC R3, c[0x0][0x14] ;  /* 0x00000500ff037b82 */ /* 0x000ea20000000800 */
[----:B------:R-:W-:Y:S01]  /*13910*/  UIMAD.WIDE.U32 UR4, UR4, UR5, URZ ;  /* 0x00000005040472a5 */ /* 0x000fe2000f8e003f */
[----:B------:R-:W-:Y:S01]  /*13920*/  PRMT R0, RZ, 0x7610, R0 ;  /* 0x00007610ff007816 */ /* 0x000fe20000000000 */
[----:B------:R-:W-:Y:S01]  /*13930*/  UMOV UR43, 0xffffffff ;  /* 0xffffffff002b7882 */ /* 0x000fe20000000000 */
[----:B------:R-:W-:-:S03]  /*13940*/  UMOV UR42, 0xffffffff ;  /* 0xffffffff002a7882 */ /* 0x000fc60000000000 */
[----:B--2---:R-:W-:-:S04]  /*13950*/  IMAD.WIDE.U32 R4, R3, UR4, R4 ;  /* 0x0000000403047c25 */ /* 0x004fc8000f8e0004 */
[----:B------:R-:W-:Y:S01]  /*13960*/  IMAD R3, R3, UR5, RZ ;  /* 0x0000000503037c24 */ /* 0x000fe2000f8e02ff */
[----:B------:R-:W-:Y:S01]  /*13970*/  ULDC.64 UR4, c[0x0][0x650] ;  /* 0x0001940000047ab9 */ /* 0x000fe20000000a00 */
[----:B------:R-:W-:Y:S01]  /*13980*/  IMAD.MOV.U32 R7, RZ, RZ, R4 ;  /* 0x000000ffff077224 */ /* 0x000fe200078e0004 */
[----:B------:R-:W-:Y:S01]  /*13990*/  ISETP.GE.U32.AND P0, PT, R4, UR4, PT ;  /* 0x0000000404007c0c */ /* 0x000fe2000bf06070 */
[----:B------:R-:W-:-:S05]  /*139a0*/  IMAD.IADD R6, R5, 0x1, R3 ;  /* 0x0000000105067824 */ /* 0x000fca00078e0203 */
[----:B------:R0:W-:Y:S01]  /*139b0*/  STL [R1+0x40], R6 ;  /* 0x0000400601007387 */ /* 0x0001e20000100800 */
[----:B------:R-:W-:-:S03]  /*139c0*/  ISETP.GE.U32.AND.EX P0, PT, R6, UR5, PT, P0 ;  /* 0x0000000506007c0c */ /* 0x000fc6000bf06100 */
[----:B------:R0:W-:Y:S10]  /*139d0*/  STL [R1+0x44], R7 ;  /* 0x0000440701007387 */ /* 0x0001f40000100800 */
[----:B0-----:R-:W-:Y:S05]  /*139e0*/  @P0 BRA `(.L_x_477) ;  /* 0x0000000400880947 */ /* 0x001fea0003800000 */
[----:B------:R-:W0:Y:S01]  /*139f0*/  S2UR UR6, SR_CTAID.X ;  /* 0x00000000000679c3 */ /* 0x000e220000002500 */
[----:B------:R-:W-:Y:S01]  /*13a00*/  ULDC.64 UR12, c[0x0][0x628] ;  /* 0x00018a00000c7ab9 */ /* 0x000fe20000000a00 */
[----:B------:R-:W-:Y:S01]  /*13a10*/  ULDC UR4, c[0x0][0x150] ;  /* 0x0000540000047ab9 */ /* 0x000fe20000000800 */
[----:B------:R-:W-:Y:S01]  /*13a20*/  ISETP.NE.U32.AND P0, PT, RZ, UR12, PT ;  /* 0x0000000cff007c0c */ /* 0x000fe2000bf05070 */
[----:B------:R-:W-:Y:S01]  /*13a30*/  ULDC UR15, c[0x0][0x630] ;  /* 0x00018c00000f7ab9 */ /* 0x000fe20000000800 */
[C---:B------:R-:W-:Y:S01]  /*13a40*/  R2UR UR16, R7.reuse ;  /* 0x00000000071072ca */ /* 0x040fe200000e0000 */
[----:B------:R-:W-:Y:S01]  /*13a50*/  ULDC UR19, c[0x0][0x154] ;  /* 0x0000550000137ab9 */ /* 0x000fe20000000800 */
[----:B------:R-:W-:Y:S01]  /*13a60*/  ISETP.NE.AND.EX P0, PT, RZ, UR13, PT, P0 ;  /* 0x0000000dff007c0c */ /* 0x000fe2000bf05300 */
[----:B------:R-:W2:Y:S01]  /*13a70*/  S2UR UR18, SR_CTAID.Y ;  /* 0x00000000001279c3 */ /* 0x000ea20000002600 */
[----:B------:R-:W-:Y:S02]  /*13a80*/  R2UR UR17, R6 ;  /* 0x00000000061172ca */ /* 0x000fe400000e0000 */
[----:B------:R-:W-:-:S02]  /*13a90*/  R2UR UR10, R7 ;  /* 0x00000000070a72ca */ /* 0x000fc400000e0000 */
[----:B------:R-:W-:Y:S02]  /*13aa0*/  R2UR UR11, R6 ;  /* 0x00000000060b72ca */ /* 0x000fe400000e0000 */
[----:B0-----:R-:W-:-:S05]  /*13ab0*/  I2FP.F32.U32 R0, UR6 ;  /* 0x0000000600007c45 */ /* 0x001fca0008201000 */
[----:B------:R-:W-:-:S04]  /*13ac0*/  FMUL R0, R0, UR4 ;  /* 0x0000000400007c20 */ /* 0x000fc80008400000 */
[----:B------:R0:W0:Y:S01]  /*13ad0*/  F2I.U32.TRUNC.NTZ R3, R0 ;  /* 0x0000000000037305 */ /* 0x000022000020f000 */
[----:B--2---:R-:W-:Y:S05]  /*13ae0*/  @!P0 BRA `(.L_x_478) ;  /* 0x0000000000308947 */ /* 0x004fea0003800000 */
        /* <DEDUP_REMOVED lines=12> */
.L_x_478:
[----:B------:R-:W-:Y:S01]  /*13bb0*/  USHF.R.U64 UR42, UR10, UR15, UR11 ;  /* 0x0000000f0a2a7299 */ /* 0x000fe2000800120b */
[----:B0-----:R-:W-:Y:S01]  /*13bc0*/  I2FP.F32.U32 R0, UR18 ;  /* 0x0000001200007c45 */ /* 0x001fe20008201000 */
[----:B------:R-:W-:Y:S02]  /*13bd0*/  USHF.R.U32.HI UR4, URZ, UR15, UR11 ;  /* 0x0000000f3f047299 */ /* 0x000fe4000801160b */
[----:B------:R-:W-:Y:S02]  /*13be0*/  UIADD3 UR10, UP0, URZ, -UR42, URZ ;  /* 0x8000002a3f0a7290 */ /* 0x000fe4000ff1e03f */
[----:B------:R-:W-:Y:S01]  /*13bf0*/  FMUL R0, R0, UR19 ;  /* 0x0000001300007c20 */ /* 0x000fe20008400000 */
[----:B------:R-:W-:Y:S01]  /*13c00*/  ULDC.64 UR12, c[0x0][0x620] ;  /* 0x00018800000c7ab9 */ /* 0x000fe20000000a00 */
[----:B------:R-:W-:Y:S01]  /*13c10*/  UIADD3.X UR4, URZ, ~UR4, URZ, UP0, !UPT ;  /* 0x800000043f047290 */ /* 0x000fe200087fe43f */
[----:B------:R-:W-:Y:S01]  /*13c20*/  UMOV UR8, UR16 ;  /* 0x0000001000087c82 */ /* 0x000fe20008000000 */
[----:B------:R-:W-:-:S02]  /*13c30*/  UMOV UR9, UR17 ;  /* 0x0000001100097c82 */ /* 0x000fc40008000000 */
[----:B------:R-:W-:Y:S01]  /*13c40*/  UIMAD UR4, UR4, UR12, URZ ;  /* 0x0000000c040472a4 */ /* 0x000fe2000f8e023f */
[----:B------:R-:W0:Y:S01]  /*13c50*/  F2I.U32.TRUNC.NTZ R0, R0 ;  /* 0x0000000000007305 */ /* 0x000e22000020f000 */
[----:B------:R-:W-:Y:S01]  /*13c60*/  UIMAD.WIDE.U32 UR8, UR10, UR12, UR8 ;  /* 0x0000000c0a0872a5 */ /* 0x000fe2000f8e0008 */
[----:B------:R-:W-:Y:S01]  /*13c70*/  R2UR UR12, R3 ;  /* 0x00000000030c72ca */ /* 0x000fe200000e0000 */
[----:B------:R-:W-:Y:S01]  /*13c80*/  UIMAD UR10, UR10, UR13, UR4 ;  /* 0x0000000d0a0a72a4 */ /* 0x000fe2000f8e0204 */
[----:B------:R-:W-:Y:S01]  /*13c90*/  ULDC UR11, c[0x0][0x618] ;  /* 0x00018600000b7ab9 */ /* 0x000fe20000000800 */
[----:B------:R-:W-:Y:S02]  /*13ca0*/  ULDC UR21, c[0x0][0x658] ;  /* 0x0001960000157ab9 */ /* 0x000fe40000000800 */
[----:B------:R-:W-:Y:S01]  /*13cb0*/  UIADD3 UR9, UR9, UR10, URZ ;  /* 0x0000000a09097290 */ /* 0x000fe2000fffe03f */
[----:B------:R-:W-:Y:S01]  /*13cc0*/  UMOV UR15, 0xffffffff ;  /* 0xffffffff000f7882 */ /* 0x000fe20000000000 */
[----:B------:R-:W-:Y:S01]  /*13cd0*/  ULDC.64 UR4, c[0x0][0x640] ;  /* 0x0001900000047ab9 */ /* 0x000fe20000000a00 */
[----:B------:R-:W-:Y:S01]  /*13ce0*/  USHF.L.U32 UR15, UR15, UR21, URZ ;  /* 0x000000150f0f7299 */ /* 0x000fe2000800063f */
[----:B------:R-:W-:Y:S01]  /*13cf0*/  ISETP.NE.U32.AND P0, PT, RZ, UR4, PT ;  /* 0x00000004ff007c0c */ /* 0x000fe2000bf05070 */
[----:B------:R-:W-:-:S02]  /*13d00*/  USHF.R.U64 UR16, UR8, UR11, UR9 ;  /* 0x0000000b08107299 */ /* 0x000fc40008001209 */
[----:B------:R-:W-:Y:S01]  /*13d10*/  USHF.R.U32.HI UR8, URZ, UR11, UR9 ;  /* 0x0000000b3f087299 */ /* 0x000fe20008011609 */
[----:B0-----:R-:W-:Y:S01]  /*13d20*/  R2UR UR14, R0 ;  /* 0x00000000000e72ca */ /* 0x001fe200000e0000 */
[----:B------:R-:W-:Y:S01]  /*13d30*/  ULDC UR17, c[0x0][0x608] ;  /* 0x0001820000117ab9 */ /* 0x000fe20000000800 */
[----:B------:R-:W-:Y:S01]  /*13d40*/  ULOP3.LUT UR44, URZ, UR15, URZ, 0x33, !UPT ;  /* 0x0000000f3f2c7292 */ /* 0x000fe2000f8e333f */
[----:B------:R-:W-:Y:S01]  /*13d50*/  ISETP.NE.AND.EX P0, PT, RZ, UR5, PT, P0 ;  /* 0x00000005ff007c0c */ /* 0x000fe2000bf05300 */
[----:B------:R-:W-:Y:S02]  /*13d60*/  USHF.R.U64 UR15, UR16, UR17, UR8 ;  /* 0x00000011100f7299 */ /* 0x000fe40008001208 */
[----:B------:R-:W-:Y:S02]  /*13d70*/  USHF.R.U32.HI UR8, URZ, UR17, UR8 ;  /* 0x000000113f087299 */ /* 0x000fe40008011608 */
[----:B------:R-:W-:Y:S02]  /*13d80*/  UIADD3 UR12, -UR12, URZ, URZ ;  /* 0x0000003f0c0c7290 */ /* 0x000fe4000fffe13f */
[----:B------:R-:W-:Y:S01]  /*13d90*/  USHF.R.U64 UR17, UR15, UR21, UR8 ;  /* 0x000000150f117299 */ /* 0x000fe20008001208 */
[----:B------:R-:W-:Y:S01]  /*13da0*/  UMOV UR19, 0x1 ;  /* 0x0000000100137882 */ /* 0x000fe20000000000 */
[----:B------:R-:W-:Y:S01]  /*13db0*/  ULDC UR13, c[0x0][0x144] ;  /* 0x00005100000d7ab9 */ /* 0x000fe20000000800 */
[----:B------:R-:W-:Y:S01]  /*13dc0*/  ULDC UR7, c[0x0][0x600] ;  /* 0x0001800000077ab9 */ /* 0x000fe20000000800 */
[----:B------:R-:W-:-:S02]  /*13dd0*/  USHF.L.U32 UR24, UR19, UR21, URZ ;  /* 0x0000001513187299 */ /* 0x000fc4000800063f */
[----:B------:R-:W-:Y:S02]  /*13de0*/  USHF.R.U32.HI UR8, URZ, UR21, UR8 ;  /* 0x000000153f087299 */ /* 0x000fe40008011608 */
[----:B------:R-:W-:Y:S02]  /*13df0*/  UIMAD UR21, UR13, UR12, UR6 ;  /* 0x0000000c0d1572a4 */ /* 0x000fe4000f8e0206 */
[----:B------:R-:W-:Y:S02]  /*13e00*/  UIADD3 UR20, UR7, -0x1, URZ ;  /* 0xffffffff07147890 */ /* 0x000fe4000fffe03f */
[----:B------:R-:W-:Y:S01]  /*13e10*/  UIADD3 UR19, -UR14, URZ, URZ ;  /* 0x0000003f0e137290 */ /* 0x000fe2000fffe13f */
[----:B------:R-:W-:Y:S01]  /*13e20*/  ULDC UR25, c[0x0][0x148] ;  /* 0x0000520000197ab9 */ /* 0x000fe20000000800 */
[----:B------:R-:W-:Y:S01]  /*13e30*/  ULDC UR22, c[0x0][0x648] ;  /* 0x0001920000167ab9 */ /* 0x000fe20000000800 */
[----:B------:R-:W-:Y:S01]  /*13e40*/  ULDC UR23, c[0x0][0x638] ;  /* 0x00018e0000177ab9 */ /* 0x000fe20000000800 */
        /* <DEDUP_REMOVED lines=14> */
.L_x_479:
[----:B------:R-:W-:Y:S01]  /*13f30*/  UISETP.NE.AND UP0, UPT, UR39, URZ, UPT ;  /* 0x0000003f2700728c */ /* 0x000fe2000bf05270 */
[----:B------:R-:W-:Y:S01]  /*13f40*/  IMAD.MOV.U32 R0, RZ, RZ, 0x1 ;  /* 0x00000001ff007424 */ /* 0x000fe200078e00ff */
[----:B------:R-:W-:Y:S02]  /*13f50*/  USHF.R.U64 UR4, UR6, UR22, UR8 ;  /* 0x0000001606047299 */ /* 0x000fe40008001208 */
[----:B------:R-:W-:Y:S02]  /*13f60*/  ULOP3.LUT UR44, UR15, UR44, URZ, 0xc0, !UPT ;  /* 0x0000002c0f2c7292 */ /* 0x000fe4000f8ec03f */
[----:B------:R-:W-:Y:S02]  /*13f70*/  UIADD3 UR5, -UR4, URZ, URZ ;  /* 0x0000003f04057290 */ /* 0x000fe4000fffe13f */
[----:B------:R-:W-:Y:S02]  /*13f80*/  UIMAD UR44, UR24, UR4, UR44 ;  /* 0x00000004182c72a4 */ /* 0x000fe4000f8e022c */
[----:B------:R-:W-:-:S02]  /*13f90*/  ULOP3.LUT UR16, UR16, UR20, URZ, 0xc0, !UPT ;  /* 0x0000001410107292 */ /* 0x000fc4000f8ec03f */
[----:B------:R-:W-:Y:S02]  /*13fa0*/  @UP0 UIMAD UR21, UR25, UR19, UR18 ;  /* 0x00000013191502a4 */ /* 0x000fe4000f8e0212 */
[----:B------:R-:W-:-:S03]  /*13fb0*/  UIMAD UR4, UR5, UR23, UR17 ;  /* 0x00000017050472a4 */ /* 0x000fc6000f8e0211 */
[----:B------:R-:W-:Y:S01]  /*13fc0*/  ULDC UR5, c[0x0][0x610] ;  /* 0x0001840000057ab9 */ /* 0x000fe20000000800 */
[----:B------:R-:W-:Y:S02]  /*13fd0*/  UIMAD UR4, UR4, UR7, UR16 ;  /* 0x00000007040472a4 */ /* 0x000fe4000f8e0210 */
[----:B------:R-:W-:-:S04]  /*13fe0*/  UIMAD UR44, UR44, UR5, UR21 ;  /* 0x000000052c2c72a4 */ /* 0x000fc8000f8e0215 */
[----:B------:R-:W-:Y:S02]  /*13ff0*/  USEL UR43, UR4, UR44, !UP0 ;  /* 0x0000002c042b7287 */ /* 0x000fe4000c000000 */
[----:B------:R-:W-:-:S12]  /*14000*/  USEL UR44, UR44, UR4, !UP0 ;  /* 0x000000042c2c7287 */ /* 0x000fd8000c000000 */
.L_x_477:
[----:B------:R-:W-:-:S13]  /*14010*/  LOP3.LUT P0, RZ, R0, 0xff, RZ, 0xc0, !PT ;  /* 0x000000ff00ff7812 */ /* 0x000fda000780c0ff */
[----:B------:R-:W-:Y:S05]  /*14020*/  @P0 BRA `(.L_x_480) ;  /* 0xfffffed000d80947 */ /* 0x000fea000383ffff */
[----:B------:R-:W-:Y:S05]  /*14030*/  EXIT ;  /* 0x000000000000794d */ /* 0x000fea0003800000 */
.L_x_7:
[----:B------:R-:W2:Y:S01]  /*14040*/  LDL R5, [R1+0x44] ;  /* 0x0000440001057983 */ /* 0x000ea20000100800 */
[----:B------:R-:W-:-:S03]  /*14050*/  ULDC.64 UR4, c[0x0][0x650] ;  /* 0x0001940000047ab9 */ /* 0x000fc60000000a00 */
[----:B------:R-:W3:Y:S01]  /*14060*/  LDL R4, [R1+0x40] ;  /* 0x0000400001047983 */ /* 0x000ee20000100800 */
[----:B------:R-:W-:Y:S01]  /*14070*/  PRMT R0, RZ, 0x7610, R0 ;  /* 0x00007610ff007816 */ /* 0x000fe20000000000 */
[----:B------:R-:W-:Y:S02]  /*14080*/  IMAD.MOV.U32 R2, RZ, RZ, -0x1 ;  /* 0xffffffffff027424 */ /* 0x000fe400078e00ff */
[----:B------:R-:W-:Y:S02]  /*14090*/  IMAD.MOV.U32 R3, RZ, RZ, -0x1 ;  /* 0xffffffffff037424 */ /* 0x000fe400078e00ff */
[----:B------:R-:W-:Y:S01]  /*140a0*/  IMAD.MOV.U32 R9, RZ, RZ, -0x1 ;  /* 0xffffffffff097424 */ /* 0x000fe200078e00ff */
[----:B--2---:R-:W-:-:S04]  /*140b0*/  ISETP.GE.U32.AND P0, PT, R5, UR4, PT ;  /* 0x0000000405007c0c */ /* 0x004fc8000bf06070 */
[----:B---3--:R-:W-:-:S13]  /*140c0*/  ISETP.GE.U32.AND.EX P0, PT, R4, UR5, PT, P0 ;  /* 0x0000000504007c0c */ /* 0x008fda000bf06100 */
        /* <DEDUP_REMOVED lines=21> */
.L_x_482:
[----:B------:R-:W-:Y:S01]  /*14220*/  USHF.R.U64 UR4, UR14, UR19, UR15 ;  /* 0x000000130e047299 */ /* 0x000fe2000800120f */
[----:B------:R-:W-:Y:S01]  /*14230*/  R2UR UR7, R4 ;  /* 0x00000000040772ca */ /* 0x000fe200000e0000 */
[----:B------:R-:W-:Y:S02]  /*14240*/  USHF.R.U32.HI UR5, URZ, UR19, UR15 ;  /* 0x000000133f057299 */ /* 0x000fe4000801160f */
[----:B------:R-:W-:Y:S01]  /*14250*/  UIADD3 UR13, UP0, URZ, -UR4, URZ ;  /* 0x800000043f0d7290 */ /* 0x000fe2000ff1e03f */
[----:B------:R-:W-:Y:S01]  /*14260*/  ULDC.64 UR14, c[0x0][0x620] ;  /* 0x00018800000e7ab9 */ /* 0x000fe20000000a00 */
[----:B------:R-:W-:Y:S02]  /*14270*/  UMOV UR6, UR20 ;  /* 0x0000001400067c82 */ /* 0x000fe40008000000 */
[----:B------:R-:W-:Y:S02]  /*14280*/  UIADD3.X UR5, URZ, ~UR5, URZ, UP0, !UPT ;  /* 0x800000053f057290 */ /* 0x000fe400087fe43f */
[----:B------:R-:W-:-:S02]  /*14290*/  UISETP.NE.AND UP1, UPT, UR39, URZ, UPT ;  /* 0x0000003f2700728c */ /* 0x000fc4000bf25270 */
[----:B------:R-:W-:Y:S02]  /*142a0*/  UIMAD UR5, UR5, UR14, URZ ;  /* 0x0000000e050572a4 */ /* 0x000fe4000f8e023f */
[----:B------:R-:W-:Y:S02]  /*142b0*/  UIMAD.WIDE.U32 UR6, UR13, UR14, UR6 ;  /* 0x0000000e0d0672a5 */ /* 0x000fe4000f8e0006 */
[----:B------:R-:W-:Y:S01]  /*142c0*/  UIMAD UR5, UR13, UR15, UR5 ;  /* 0x0000000f0d0572a4 */ /* 0x000fe2000f8e0205 */
[----:B------:R-:W-:Y:S02]  /*142d0*/  ULDC UR14, c[0x0][0x608] ;  /* 0x00018200000e7ab9 */ /* 0x000fe40000000800 */
[----:B------:R-:W-:Y:S01]  /*142e0*/  ULDC UR13, c[0x0][0x618] ;  /* 0x00018600000d7ab9 */ /* 0x000fe20000000800 */
[----:B------:R-:W-:Y:S01]  /*142f0*/  UIADD3 UR5, UR7, UR5, URZ ;  /* 0x0000000507057290 */ /* 0x000fe2000fffe03f */
[----:B------:R-:W-:Y:S01]  /*14300*/  ULDC UR22, c[0x0][0x658] ;  /* 0x0001960000167ab9 */ /* 0x000fe20000000800 */
[----:B------:R-:W-:-:S02]  /*14310*/  @UP1 UIMAD UR8, UR11, UR12, UR10 ;  /* 0x0000000c0b0812a4 */ /* 0x000fc4000f8e020a */
[----:B------:R-:W-:Y:S02]  /*14320*/  USHF.R.U64 UR17, UR6, UR13, UR5 ;  /* 0x0000000d06117299 */ /* 0x000fe40008001205 */
[----:B------:R-:W-:Y:S01]  /*14330*/  USHF.R.U32.HI UR5, URZ, UR13, UR5 ;  /* 0x0000000d3f057299 */ /* 0x000fe20008011605 */
[----:B------:R-:W-:Y:S01]  /*14340*/  ULDC.64 UR6, c[0x0][0x640] ;  /* 0x0001900000067ab9 */ /* 0x000fe20000000a00 */
[----:B------:R-:W-:Y:S01]  /*14350*/  UMOV UR10, 0xffffffff ;  /* 0xffffffff000a7882 */ /* 0x000fe20000000000 */
[----:B------:R-:W-:Y:S01]  /*14360*/  ISETP.NE.U32.AND P0, PT, RZ, UR6, PT ;  /* 0x00000006ff007c0c */ /* 0x000fe2000bf05070 */
[----:B------:R-:W-:Y:S02]  /*14370*/  USHF.R.U64 UR18, UR17, UR14, UR5 ;  /* 0x0000000e11127299 */ /* 0x000fe40008001205 */
[----:B------:R-:W-:Y:S01]  /*14380*/  USHF.R.U32.HI UR5, URZ, UR14, UR5 ;  /* 0x0000000e3f057299 */ /* 0x000fe20008011605 */
[----:B------:R-:W-:Y:S01]  /*14390*/  ISETP.NE.AND.EX P0, PT, RZ, UR7, PT, P0 ;  /* 0x00000007ff007c0c */ /* 0x000fe2000bf05300 */
[----:B------:R-:W-:-:S02]  /*143a0*/  USHF.L.U32 UR11, UR10, UR22, URZ ;  /* 0x000000160a0b7299 */ /* 0x000fc4000800063f */
[----:B------:R-:W-:Y:S01]  /*143b0*/  USHF.R.U64 UR19, UR18, UR22, UR5 ;  /* 0x0000001612137299 */ /* 0x000fe20008001205 */
[----:B------:R-:W-:Y:S01]  /*143c0*/  ULDC UR20, c[0x0][0x600] ;  /* 0x0001800000147ab9 */ /* 0x000fe20000000800 */
[----:B------:R-:W-:Y:S02]  /*143d0*/  USHF.R.U32.HI UR10, URZ, UR22, UR5 ;  /* 0x000000163f0a7299 */ /* 0x000fe40008011605 */
[----:B------:R-:W-:Y:S02]  /*143e0*/  UIADD3 UR21, UR20, -0x1, URZ ;  /* 0xffffffff14157890 */ /* 0x000fe4000fffe03f */
[----:B------:R-:W-:Y:S01]  /*143f0*/  ULOP3.LUT UR26, URZ, UR11, URZ, 0x33, !UPT ;  /* 0x0000000b3f1a7292 */ /* 0x000fe2000f8e333f */
        /* <DEDUP_REMOVED lines=17> */
.L_x_483:
[----:B------:R-:W-:Y:S01]  /*14510*/  USHF.R.U64 UR6, UR5, UR23, UR10 ;  /* 0x0000001705067299 */ /* 0x000fe2000800120a */
[----:B------:R-:W-:Y:S01]  /*14520*/  IMAD.MOV.U32 R0, RZ, RZ, 0x1 ;  /* 0x00000001ff007424 */ /* 0x000fe200078e00ff */
[----:B------:R-:W-:Y:S01]  /*14530*/  USHF.L.U32 UR25, UR25, UR22, URZ ;  /* 0x0000001619197299 */ /* 0x000fe2000800063f */
[----:B------:R-:W-:Y:S01]  /*14540*/  IMAD.U32 R9, RZ, RZ, UR4 ;  /* 0x00000004ff097e24 */ /* 0x000fe2000f8e00ff */
[----:B------:R-:W-:Y:S02]  /*14550*/  ULOP3.LUT UR5, UR18, UR26, URZ, 0xc0, !UPT ;  /* 0x0000001a12057292 */ /* 0x000fe4000f8ec03f */
[----:B------:R-:W-:Y:S02]  /*14560*/  UIADD3 UR7, -UR6, URZ, URZ ;  /* 0x0000003f06077290 */ /* 0x000fe4000fffe13f */
[----:B------:R-:W-:Y:S02]  /*14570*/  UIMAD UR6, UR25, UR6, UR5 ;  /* 0x00000006190672a4 */ /* 0x000fe4000f8e0205 */
[----:B------:R-:W-:-:S02]  /*14580*/  ULOP3.LUT UR17, UR17, UR21, URZ, 0xc0, !UPT ;  /* 0x0000001511117292 */ /* 0x000fc4000f8ec03f */
[----:B------:R-:W-:Y:S02]  /*14590*/  UIMAD UR5, UR7, UR24, UR19 ;  /* 0x00000018070572a4 */ /* 0x000fe4000f8e0213 */
[----:B------:R-:W-:Y:S01]  /*145a0*/  UISETP.NE.AND UP0, UPT, UR39, URZ, UPT ;  /* 0x0000003f2700728c */ /* 0x000fe2000bf05270 */
[----:B------:R-:W-:Y:S01]  /*145b0*/  ULDC UR7, c[0x0][0x610] ;  /* 0x0001840000077ab9 */ /* 0x000fe20000000800 */
[----:B------:R-:W-:Y:S02]  /*145c0*/  UIMAD UR5, UR5, UR20, UR17 ;  /* 0x00000014050572a4 */ /* 0x000fe4000f8e0211 */
[----:B------:R-:W-:-:S04]  /*145d0*/  UIMAD UR8, UR6, UR7, UR8 ;  /* 0x00000007060872a4 */ /* 0x000fc8000f8e0208 */
[----:B------:R-:W-:Y:S02]  /*145e0*/  USEL UR6, UR5, UR8, !UP0 ;  /* 0x0000000805067287 */ /* 0x000fe4000c000000 */
[----:B------:R-:W-:-:S04]  /*145f0*/  USEL UR8, UR8, UR5, !UP0 ;  /* 0x0000000508087287 */ /* 0x000fc8000c000000 */
[----:B------:R-:W-:Y:S02]  /*14600*/  IMAD.U32 R3, RZ, RZ, UR6 ;  /* 0x00000006ff037e24 */ /* 0x000fe4000f8e00ff */
[----:B------:R-:W-:-:S07]  /*14610*/  IMAD.U32 R2, RZ, RZ, UR8 ;  /* 0x00000008ff027e24 */ /* 0x000fce000f8e00ff */
.L_x_481:
[----:B------:R-:W-:-:S08]  /*14620*/  NOP ;  /* 0x0000000000007918 */ /* 0x000fd00000000000 */
[----:B0-----:R-:W0:-:S00]  /*14630*/  USETMAXREG.DEALLOC.CTAPOOL 0x18 ;  /* 0x00000018000079c8 */ /* 0x001e0000080e0500 */
[----:B------:R-:W-:-:S13]  /*14640*/  ISETP.NE.AND P0, PT, RZ, UR9, PT ;  /* 0x00000009ff007c0c */ /* 0x000fda000bf05270 */
[----:B------:R-:W-:Y:S05]  /*14650*/  @P0 EXIT ;  /* 0x000000000000094d */ /* 0x000fea0003800000 */
[----:B0-----:R-:W-:Y:S01]  /*14660*/  LOP3.LUT P0, RZ, R0, 0xff, RZ, 0xc0, !PT ;  /* 0x000000ff00ff7812 */ /* 0x001fe2000780c0ff */
[----:B------:R-:W-:Y:S02]  /*14670*/  IMAD.MOV.U32 R0, RZ, RZ, 0x1 ;  /* 0x00000001ff007424 */ /* 0x000fe400078e00ff */
[----:B------:R-:W-:-:S10]  /*14680*/  IMAD.MOV.U32 R6, RZ, RZ, RZ ;  /* 0x000000ffff067224 */ /* 0x000fd400078e00ff */
[----:B------:R-:W-:Y:S05]  /*14690*/  @!P0 BRA `(.L_x_484) ;  /* 0x0000000c00708947 */ /* 0x000fea0003800000 */
[----:B------:R-:W0:Y:S01]  /*146a0*/  S2R R10, SR_CgaCtaId ;  /* 0x00000000000a7919 */ /* 0x000e220000008800 */
[----:B------:R-:W-:Y:S01]  /*146b0*/  ULDC UR4, c[0x0][0x28c] ;  /* 0x0000a30000047ab9 */ /* 0x000fe20000000800 */
[----:B------:R-:W-:Y:S01]  /*146c0*/  ULDC UR5, c[0x0][0x600] ;  /* 0x0001800000057ab9 */ /* 0x000fe20000000800 */
[----:B------:R-:W-:Y:S01]  /*146d0*/  UIADD3 UR9, UR4, 0x3f, URZ ;  /* 0x0000003f04097890 */ /* 0x000fe2000fffe03f */
[----:B------:R-:W-:Y:S01]  /*146e0*/  BSSY B0, `(.L_x_484) ;  /* 0x00000d7000007945 */ /* 0x000fe20003800000 */
[----:B------:R-:W-:Y:S01]  /*146f0*/  ULDC UR7, c[0x0][0x658] ;  /* 0x0001960000077ab9 */ /* 0x000fe20000000800 */
[----:B------:R-:W-:Y:S01]  /*14700*/  UMOV UR10, 0x1 ;  /* 0x00000001000a7882 */ /* 0x000fe20000000000 */
[----:B------:R-:W-:Y:S01]  /*14710*/  UIADD3 UR4, UR5, -0x1, URZ ;  /* 0xffffffff05047890 */ /* 0x000fe2000fffe03f */
[----:B------:R-:W-:Y:S01]  /*14720*/  IMAD.MOV.U32 R8, RZ, RZ, 0x1 ;  /* 0x00000001ff087424 */ /* 0x000fe200078e00ff */
[----:B------:R-:W-:Y:S01]  /*14730*/  UMOV UR8, 0xffffffff ;  /* 0xffffffff00087882 */ /* 0x000fe20000000000 */
[----:B------:R-:W-:Y:S01]  /*14740*/  USHF.L.U32 UR5, UR10, UR7, URZ ;  /* 0x000000070a057299 */ /* 0x000fe2000800063f */
[----:B------:R-:W-:Y:S01]  /*14750*/  IMAD.MOV.U32 R0, RZ, RZ, 0x1 ;  /* 0x00000001ff007424 */ /* 0x000fe200078e00ff */
[----:B------:R-:W-:Y:S01]  /*14760*/  USHF.R.S32.HI UR10, URZ, 0x1f, UR9 ;  /* 0x0000001f3f0a7899 */ /* 0x000fe20008011409 */
[----:B------:R-:W-:Y:S01]  /*14770*/  IMAD.MOV.U32 R6, RZ, RZ, RZ ;  /* 0x000000ffff067224 */ /* 0x000fe200078e00ff */
[----:B------:R-:W-:Y:S01]  /*14780*/  ULDC UR6, c[0x0][0xc] ;  /* 0x0000030000067ab9 */ /* 0x000fe20000000800 */
[----:B------:R-:W-:-:S02]  /*14790*/  USHF.L.U32 UR11, UR8, UR7, URZ ;  /* 0x00000007080b7299 */ /* 0x000fc4000800063f */
[----:B------:R-:W-:Y:S01]  /*147a0*/  ULEA.HI UR10, UR10, UR9, URZ, 0x6 ;  /* 0x000000090a0a7291 */ /* 0x000fe2000f8f303f */
[----:B------:R-:W-:Y:S01]  /*147b0*/  ULDC UR7, c[0x0][0x10] ;  /* 0x0000040000077ab9 */ /* 0x000fe20000000800 */
[----:B------:R-:W-:Y:S01]  /*147c0*/  ULDC UR8, c[0x0][0x14] ;  /* 0x0000050000087ab9 */ /* 0x000fe20000000800 */
[----:B------:R-:W-:Y:S02]  /*147d0*/  UIMAD.WIDE.U32 UR6, UR6, UR7, URZ ;  /* 0x00000007060672a5 */ /* 0x000fe4000f8e003f */
[----:B------:R-:W-:Y:S02]  /*147e0*/  USHF.R.S32.HI UR18, URZ, 0x6, UR10 ;  /* 0x000000063f127899 */ /* 0x000fe4000801140a */
[----:B------:R-:W-:Y:S02]  /*147f0*/  UIMAD.WIDE.U32 UR22, UR6, UR8, URZ ;  /* 0x00000008061672a5 */ /* 0x000fe4000f8e003f */
[----:B------:R-:W-:Y:S02]  /*14800*/  UIMAD UR13, UR7, UR8, URZ ;  /* 0x00000008070d72a4 */ /* 0x000fe4000f8e023f */
[----:B------:R-:W-:-:S02]  /*14810*/  ULOP3.LUT UR21, UR38, 0x2, URZ, 0xfc, !UPT ;  /* 0x0000000226157892 */ /* 0x000fc4000f8efc3f */
[----:B------:R-:W-:Y:S01]  /*14820*/  ULOP3.LUT UR19, URZ, UR11, URZ, 0x33, !UPT ;  /* 0x0000000b3f137292 */ /* 0x000fe2000f8e333f */
[----:B0-----:R-:W-:Y:S01]  /*14830*/  LOP3.LUT R10, R10, 0x1, RZ, 0xc0, !PT ;  /* 0x000000010a0a7812 */ /* 0x001fe200078ec0ff */
[----:B------:R-:W-:Y:S02]  /*14840*/  UIADD3 UR13, UR23, UR13, URZ ;  /* 0x0000000d170d7290 */ /* 0x000fe4000fffe03f */
[----:B------:R-:W-:Y:S01]  /*14850*/  UIADD3 UR26, UR18, 0x1, URZ ;  /* 0x00000001121a7890 */ /* 0x000fe2000fffe03f */
[----:B------:R-:W-:-:S11]  /*14860*/  ULDC.64 UR24, c[0x0][0x198] ;  /* 0x0000660000187ab9 */ /* 0x000fd60000000a00 */
.L_x_495:
[----:B------:R-:W-:-:S03]  /*14870*/  UMOV UR6, 0xffffffff ;  /* 0xffffffff00067882 */ /* 0x000fc60000000000 */
[----:B------:R-:W-:Y:S05]  /*14880*/  BRA.DIV UR6, `(.L_x_485) ;  /* 0x0000000e06c07947 */ /* 0x000fea000b800000 */
[----:B------:R-:W-:-:S13]  /*14890*/  ELECT P6, URZ, PT ;  /* 0x00000000003f782f */ /* 0x000fda00038c0000 */
.L_x_505:
[----:B------:R-:W0:Y:S01]  /*148a0*/  LDC R4, c[0x0][0x28c] ;  /* 0x0000a300ff047b82 */ /* 0x000e220000000800 */
[----:B------:R-:W-:Y:S01]  /*148b0*/  BSSY B1, `(.L_x_486) ;  /* 0x000003c000017945 */ /* 0x000fe20003800000 */
[----:B0-----:R-:W-:-:S13]  /*148c0*/  ISETP.LT.OR P6, PT, R4, 0x1, !P6 ;  /* 0x000000010400780c */ /* 0x001fda00077c1670 */
[----:B------:R-:W-:Y:S05]  /*148d0*/  @P6 BRA `(.L_x_487) ;  /* 0x0000000000e46947 */ /* 0x000fea0003800000 */
[----:B------:R-:W-:Y:S02]  /*148e0*/  IMAD R3, R3, 0x2, R10 ;  /* 0x0000000203037824 */ /* 0x000fe400078e020a */
[----:B------:R-:W-:Y:S02]  /*148f0*/  IMAD.SHL.U32 R2, R2, 0x100, RZ ;  /* 0x0000010002027824 */ /* 0x000fe400078e00ff */
[----:B------:R-:W-:Y:S02]  /*14900*/  IMAD R3, R3, 0x70, RZ ;  /* 0x0000007003037824 */ /* 0x000fe400078e02ff */
[----:B------:R-:W-:Y:S02]  /*14910*/  IMAD.MOV.U32 R13, RZ, RZ, RZ ;  /* 0x000000ffff0d7224 */ /* 0x000fe400078e00ff */
[----:B------:R-:W-:Y:S02]  /*14920*/  IMAD.U32 R15, RZ, RZ, UR26 ;  /* 0x0000001aff0f7e24 */ /* 0x000fe4000f8e00ff */
[----:B------:R-:W-:-:S02]  /*14930*/  IMAD.MOV.U32 R4, RZ, RZ, R0 ;  /* 0x000000ffff047224 */ /* 0x000fc400078e0000 */
[----:B------:R-:W-:-:S07]  /*14940*/  IMAD.MOV.U32 R5, RZ, RZ, R6 ;  /* 0x000000ffff057224 */ /* 0x000fce00078e0006 */
.L_x_490:
[----:B------:R-:W0:Y:S01]  /*14950*/  S2R R12, SR_CgaCtaId ;  /* 0x00000000000c7919 */ /* 0x000e220000008800 */
[----:B------:R-:W-:Y:S01]  /*14960*/  MOV R7, 0x400 ;  /* 0x0000040000077802 */ /* 0x000fe20000000f00 */
[----:B------:R-:W1:Y:S03]  /*14970*/  S2R R11, SR_TID.X ;  /* 0x00000000000b7919 */ /* 0x000e660000002100 */
[----:B0-----:R-:W-:Y:S02]  /*14980*/  LEA R16, R12, R7, 0x18 ;  /* 0x000000070c107211 */ /* 0x001fe400078ec0ff */
[----:B------:R-:W-:Y:S02]  /*14990*/  SHF.L.U32 R12, R4, 0x1f, RZ ;  /* 0x0000001f040c7819 */ /* 0x000fe400000006ff */
[----:B-1----:R-:W-:Y:S01]  /*149a0*/  LOP3.LUT P1, RZ, R11, 0x7f, RZ, 0xc0, !PT ;  /* 0x0000007f0bff7812 */ /* 0x002fe2000782c0ff */
[----:B------:R-:W-:-:S04]  /*149b0*/  IMAD R7, R5, 0x8, R16 ;  /* 0x0000000805077824 */ /* 0x000fc800078e0210 */
[----:B------:R-:W0:Y:S08]  /*149c0*/  SYNCS.PHASECHK.TRANS64.TRYWAIT P0, [R7+URZ+0x18], R12 ;  /* 0x0000180c070075a7 */ /* 0x000e30000800017f */
[----:B------:R-:W1:Y:S01]  /*149d0*/  @!P1 LDC R14, c[0x0][0x500] ;  /* 0x00014000ff0e9b82 */ /* 0x000e620000000800 */
[----:B0-----:R-:W-:Y:S05]  /*149e0*/  @!P0 BRA `(.L_x_488) ;  /* 0x0000000c00888947 */ /* 0x001fea0003800000 */
.L_x_506:
[----:B------:R-:W-:Y:S01]  /*149f0*/  UPRMT UR6, UR21, 0x9910, URZ ;  /* 0x0000991015067896 */ /* 0x000fe2000800003f */
[----:B-1----:R1:W-:Y:S03]  /*14a00*/  @!P1 SYNCS.ARRIVE.TRANS64 RZ, [R7+URZ], R14 ;  /* 0x0000000e07ff99a7 */ /* 0x0023e6000800003f */
[----:B------:R-:W-:-:S06]  /*14a10*/  UISETP.NE.AND UP0, UPT, UR6, 0x2, UPT ;  /* 0x000000020600788c */ /* 0x000fcc000bf05270 */
[----:B------:R-:W-:-:S13]  /*14a20*/  PLOP3.LUT P0, PT, PT, PT, UP0, 0x80, 0x0 ;  /* 0x000000000000781c */ /* 0x000fda0003f0f008 */
[----:B-1----:R-:W-:Y:S05]  /*14a30*/  @P0 BRA `(.L_x_489) ;  /* 0x0000000000040947 */ /* 0x002fea0003800000 */
[----:B------:R-:W-:Y:S01]  /*14a40*/  BPT.TRAP 0x1 ;  /* 0x000000040000795c */ /* 0x000fe20000300000 */
.L_x_489:
[----:B------:R-:W-:Y:S01]  /*14a50*/  IMAD R11, R5, 0x2, R10 ;  /* 0x00000002050b7824 */ /* 0x000fe200078e020a */
[----:B------:R-:W-:Y:S01]  /*14a60*/  R2UR UR9, R7 ;  /* 0x00000000070972ca */ /* 0x000fe200000e0000 */
[--C-:B0-----:R-:W-:Y:S01]  /*14a70*/  IMAD R12, R5, 0x8000, R16.reuse ;  /* 0x00008000050c7824 */ /* 0x101fe200078e0210 */
[----:B------:R-:W-:Y:S01]  /*14a80*/  UIADD3 UR6, UP0, UR24, 0xf0, URZ ;  /* 0x000000f018067890 */ /* 0x000fe2000ff1e03f */
[----:B------:R-:W-:Y:S01]  /*14a90*/  IMAD R11, R11, 0x1c00, RZ ;  /* 0x00001c000b0b7824 */ /* 0x000fe200078e02ff */
[----:B------:R-:W-:Y:S01]  /*14aa0*/  R2UR UR11, R2 ;  /* 0x00000000020b72ca */ /* 0x000fe200000e0000 */
[----:B------:R-:W-:Y:S01]  /*14ab0*/  VIADD R15, R15, 0xffffffff ;  /* 0xffffffff0f0f7836 */ /* 0x000fe20000000000 */
[----:B------:R-:W-:Y:S01]  /*14ac0*/  R2UR UR7, R12 ;  /* 0x000000000c0772ca */ /* 0x000fe200000e0000 */
[----:B------:R-:W-:Y:S01]  /*14ad0*/  IMAD R11, R11, 0x2, R16 ;  /* 0x000000020b0b7824 */ /* 0x000fe200078e0210 */
[----:B------:R-:W-:Y:S01]  /*14ae0*/  R2UR UR10, R13 ;  /* 0x000000000d0a72ca */ /* 0x000fe200000e0000 */
[----:B------:R-:W-:Y:S01]  /*14af0*/  UIADD3 UR28, UP1, UR24, 0x1f0, URZ ;  /* 0x000001f0181c7890 */ /* 0x000fe2000ff3e03f */
[----:B------:R-:W-:Y:S01]  /*14b00*/  R2UR UR12, R9 ;  /* 0x00000000090c72ca */ /* 0x000fe200000e0000 */
[----:B------:R-:W-:Y:S01]  /*14b10*/  VIADD R5, R5, 0x1 ;  /* 0x0000000105057836 */ /* 0x000fe20000000000 */
[----:B------:R-:W-:Y:S01]  /*14b20*/  R2UR UR8, R11 ;  /* 0x000000000b0872ca */ /* 0x000fe200000e0000 */
[----:B------:R-:W-:Y:S01]  /*14b30*/  UIADD3.X UR29, URZ, UR25, URZ, UP1, !UPT ;  /* 0x000000193f1d7290 */ /* 0x000fe20008ffe43f */
[----:B------:R-:W-:Y:S01]  /*14b40*/  R2UR UR20, R3 ;  /* 0x00000000031472ca */ /* 0x000fe200000e0000 */
[----:B------:R-:W-:Y:S01]  /*14b50*/  UMOV UR14, 0x0 ;  /* 0x00000000000e7882 */ /* 0x000fe20000000000 */
[----:B------:R-:W-:Y:S01]  /*14b60*/  ISETP.GT.AND P1, PT, R15, 0x1, PT ;  /* 0x000000010f00780c */ /* 0x000fe20003f24270 */
[----:B------:R-:W-:Y:S01]  /*14b70*/  UMOV UR15, 0x10000000 ;  /* 0x10000000000f7882 */ /* 0x000fe20000000000 */
[----:B------:R-:W-:Y:S01]  /*14b80*/  ISETP.NE.AND P0, PT, R5, 0x3, PT ;  /* 0x000000030500780c */ /* 0x000fe20003f05270 */
[----:B------:R-:W-:Y:S01]  /*14b90*/  UIADD3 UR16, UR7, 0x100, URZ ;  /* 0x0000010007107890 */ /* 0x000fe2000fffe03f */
[----:B------:R-:W-:Y:S01]  /*14ba0*/  VIADD R13, R13, 0x40 ;  /* 0x000000400d0d7836 */ /* 0x000fe20000000000 */
[----:B------:R-:W-:Y:S01]  /*14bb0*/  UIADD3.X UR7, URZ, UR25, URZ, UP0, !UPT ;  /* 0x000000193f077290 */ /* 0x000fe200087fe43f */
[----:B------:R-:W-:Y:S01]  /*14bc0*/  SEL R7, RZ, 0x1, P0 ;  /* 0x00000001ff077807 */ /* 0x000fe20000000000 */
[----:B------:R-:W-:Y:S01]  /*14bd0*/  UMOV UR27, 0x30000 ;  /* 0x00030000001b7882 */ /* 0x000fe20000000000 */
[----:B------:R-:W-:Y:S01]  /*14be0*/  SEL R5, R5, RZ, P0 ;  /* 0x000000ff05057207 */ /* 0x000fe20000000000 */
[----:B------:R-:W-:Y:S01]  /*14bf0*/  UIADD3 UR17, UR8, 0x18100, URZ ;  /* 0x0001810008117890 */ /* 0x000fe2000fffe03f */
[----:B------:R-:W-:-:S02]  /*14c00*/  LOP3.LUT R4, R4, R7, RZ, 0x3c, !PT ;  /* 0x0000000704047212 */ /* 0x000fc400078e3cff */
[----:B------:R-:W-:Y:S02]  /*14c10*/  UMOV UR8, UR16 ;  /* 0x0000001000087c82 */ /* 0x000fe40008000000 */
[----:B------:R0:W-:Y:S02]  /*14c20*/  UTMALDG.3D [UR8], [UR6], desc[UR14] ;  /* 0x00000e08060075b4 */ /* 0x0001e40008011000 */
[----:B0-----:R-:W-:Y:S01]  /*14c30*/  UMOV UR8, UR17 ;  /* 0x0000001100087c82 */ /* 0x001fe20008000000 */
[----:B------:R-:W-:Y:S02]  /*14c40*/  UMOV UR11, UR20 ;  /* 0x00000014000b7c82 */ /* 0x000fe40008000000 */
[----:B------:R0:W-:Y:S02]  /*14c50*/  UTMALDG.3D.MULTICAST [UR8], [UR28], UR27, desc[UR14] ;  /* 0x00000e081c0073b4 */ /* 0x0001e4000801181b */
[----:B0-----:R-:W-:Y:S05]  /*14c60*/  @P1 BRA `(.L_x_490) ;  /* 0xfffffffc00381947 */ /* 0x001fea000383ffff */
.L_x_487:
[----:B------:R-:W-:Y:S05]  /*14c70*/  BSYNC B1 ;  /* 0x0000000000017941 */ /* 0x000fea0003800000 */
.L_x_486:
[----:B------:R-:W2:Y:S01]  /*14c80*/  LDL.LU R16, [R1+0x40] ;  /* 0x0000400001107983 */ /* 0x000ea20000300800 */
[----:B------:R-:W-:Y:S01]  /*14c90*/  LOP3.LUT P0, RZ, R8, 0xff, RZ, 0xc0, !PT ;  /* 0x000000ff08ff7812 */ /* 0x000fe2000780c0ff */
[----:B------:R-:W-:Y:S01]  /*14ca0*/  VIADD R6, R6, UR18 ;  /* 0x0000001206067c36 */ /* 0x000fe20008000000 */
[----:B------:R-:W-:Y:S01]  /*14cb0*/  ULDC.64 UR6, c[0x0][0x650] ;  /* 0x0001940000067ab9 */ /* 0x000fe20000000a00 */
[----:B------:R-:W3:Y:S01]  /*14cc0*/  LDL.LU R14, [R1+0x44] ;  /* 0x00004400010e7983 */ /* 0x000ee20000300800 */
[----:B------:R-:W-:Y:S01]  /*14cd0*/  UISETP.GE.U32.AND UP0, UPT, UR18, 0x3, UPT ;  /* 0x000000031200788c */ /* 0x000fe2000bf06070 */
[----:B------:R-:W-:Y:S01]  /*14ce0*/  BSSY B1, `(.L_x_491) ;  /* 0x0000074000017945 */ /* 0x000fe20003800000 */
[----:B------:R-:W-:Y:S01]  /*14cf0*/  IMAD.MOV.U32 R9, RZ, RZ, -0x1 ;  /* 0xffffffffff097424 */ /* 0x000fe200078e00ff */
[----:B------:R-:W-:Y:S02]  /*14d00*/  PRMT R4, RZ, 0x7610, R4 ;  /* 0x00007610ff047816 */ /* 0x000fe40000000004 */
[----:B------:R-:W-:-:S02]  /*14d10*/  PRMT R8, RZ, 0x7610, R8 ;  /* 0x00007610ff087816 */ /* 0x000fc40000000008 */
[----:B------:R-:W-:Y:S02]  /*14d20*/  PLOP3.LUT P1, PT, PT, PT, UP0, 0x80, 0x0 ;  /* 0x000000000000781c */ /* 0x000fe40003f2f008 */
[----:B------:R-:W0:Y:S01]  /*14d30*/  @P0 S2R R3, SR_CgaCtaId ;  /* 0x0000000000030919 */ /* 0x000e220000008800 */
[----:B------:R-:W-:-:S04]  /*14d40*/  @P0 MOV R2, 0x400 ;  /* 0x0000040000020802 */ /* 0x000fc80000000f00 */
[----:B0-----:R-:W-:-:S04]  /*14d50*/  @P0 LEA R2, R3, R2, 0x18 ;  /* 0x0000000203020211 */ /* 0x001fc800078ec0ff */
[----:B------:R0:W-:Y:S01]  /*14d60*/  @P0 SYNCS.ARRIVE.TRANS64.A1T0 RZ, [R2+URZ+0x48], RZ ;  /* 0x000048ff02ff09a7 */ /* 0x0001e2000810003f */
[----:B------:R-:W-:Y:S01]  /*14d70*/  ISETP.GT.U32.AND P0, PT, R6, 0x2, PT ;  /* 0x000000020600780c */ /* 0x000fe20003f04070 */
[----:B0-----:R-:W-:-:S05]  /*14d80*/  IMAD.U32 R2, RZ, RZ, UR18 ;  /* 0x00000012ff027e24 */ /* 0x001fca000f8e00ff */
[----:B------:R-:W-:Y:S01]  /*14d90*/  ISETP.LT.U32.AND P0, PT, R2, 0x3, P0 ;  /* 0x000000030200780c */ /* 0x000fe20000701070 */
[----:B------:R-:W-:-:S04]  /*14da0*/  IMAD.WIDE.U32 R2, R6, -0x55555555, RZ ;  /* 0xaaaaaaab06027825 */ /* 0x000fc800078e00ff */
[----:B------:R-:W-:Y:S01]  /*14db0*/  IMAD.MOV.U32 R2, RZ, RZ, -0x1 ;  /* 0xffffffffff027424 */ /* 0x000fe200078e00ff */
[----:B------:R-:W-:Y:S02]  /*14dc0*/  SHF.R.U32.HI R5, RZ, 0x1, R3 ;  /* 0x00000001ff057819 */ /* 0x000fe40000011603 */
[----:B------:R-:W-:-:S03]  /*14dd0*/  SEL R3, RZ, 0x1, !P0 ;  /* 0x00000001ff037807 */ /* 0x000fc60004000000 */
[----:B------:R-:W-:Y:S01]  /*14de0*/  IMAD R6, R5, -0x3, R6 ;  /* 0xfffffffd05067824 */ /* 0x000fe200078e0206 */
[----:B------:R-:W-:Y:S01]  /*14df0*/  LOP3.LUT R0, R0, R3, RZ, 0x3c, !PT ;  /* 0x0000000300007212 */ /* 0x000fe200078e3cff */
[----:B------:R-:W-:-:S03]  /*14e00*/  IMAD.MOV.U32 R3, RZ, RZ, -0x1 ;  /* 0xffffffffff037424 */ /* 0x000fc600078e00ff */
[----:B------:R-:W-:Y:S02]  /*14e10*/  @P1 LOP3.LUT R0, R0, 0x1, R5, 0x78, !PT ;  /* 0x0000000100001812 */ /* 0x000fe400078e7805 */
[----:B---3--:R-:W-:-:S04]  /*14e20*/  IADD3 R14, P0, R14, UR22, RZ ;  /* 0x000000160e0e7c10 */ /* 0x008fc8000ff1e0ff */
[----:B--2---:R-:W-:Y:S01]  /*14e30*/  IADD3.X R16, R16, UR13, RZ, P0, !PT ;  /* 0x0000000d10107c10 */ /* 0x004fe200087fe4ff */
[----:B------:R0:W-:Y:S01]  /*14e40*/  STL [R1+0x44], R14 ;  /* 0x0000440e01007387 */ /* 0x0001e20000100800 */
[----:B------:R-:W-:-:S03]  /*14e50*/  ISETP.GE.U32.AND P0, PT, R14, UR6, PT ;  /* 0x000000060e007c0c */ /* 0x000fc6000bf06070 */
[----:B------:R0:W-:Y:S01]  /*14e60*/  STL [R1+0x40], R16 ;  /* 0x0000401001007387 */ /* 0x0001e20000100800 */
[----:B------:R-:W-:-:S13]  /*14e70*/  ISETP.GE.U32.AND.EX P0, PT, R16, UR7, PT, P0 ;  /* 0x0000000710007c0c */ /* 0x000fda000bf06100 */
[----:B0-----:R-:W-:Y:S05]  /*14e80*/  @P0 BRA `(.L_x_492) ;  /* 0x0000000400640947 */ /* 0x001fea0003800000 */
[----:B------:R-:W0:Y:S01]  /*14e90*/  S2R R7, SR_CTAID.X ;  /* 0x0000000000077919 */ /* 0x000e220000002500 */
[----:B------:R-:W-:Y:S01]  /*14ea0*/  ULDC UR6, c[0x0][0x150] ;  /* 0x0000540000067ab9 */ /* 0x000fe20000000800 */
[----:B------:R-:W1:Y:S01]  /*14eb0*/  LDC R4, c[0x0][0x144] ;  /* 0x00005100ff047b82 */ /* 0x000e620000000800 */
[----:B------:R-:W-:Y:S01]  /*14ec0*/  UISETP.NE.AND UP0, UPT, UR39, URZ, UPT ;  /* 0x0000003f2700728c */ /* 0x000fe2000bf05270 */
[----:B------:R-:W2:Y:S01]  /*14ed0*/  S2R R5, SR_CTAID.Y ;  /* 0x0000000000057919 */ /* 0x000ea20000002600 */
[----:B------:R-:W-:-:S04]  /*14ee0*/  ULDC UR9, c[0x0][0x630] ;  /* 0x00018c0000097ab9 */ /* 0x000fc80000000800 */
[----:B------:R-:W-:Y:S01]  /*14ef0*/  PLOP3.LUT P0, PT, PT, PT, UP0, 0x80, 0x0 ;  /* 0x000000000000781c */ /* 0x000fe20003f0f008 */
[----:B------:R-:W3:Y:S01]  /*14f00*/  LDC R12, c[0x0][0x148] ;  /* 0x00005200ff0c7b82 */ /* 0x000ee20000000800 */
[----:B0-----:R-:W-:Y:S02]  /*14f10*/  I2FP.F32.U32 R2, R7 ;  /* 0x0000000700027245 */ /* 0x001fe40000201000 */
[----:B--2---:R-:W-:-:S03]  /*14f20*/  I2FP.F32.U32 R3, R5 ;  /* 0x0000000500037245 */ /* 0x004fc60000201000 */
[----:B------:R-:W-:Y:S01]  /*14f30*/  FMUL R2, R2, UR6 ;  /* 0x0000000602027c20 */ /* 0x000fe20008400000 */
[----:B------:R-:W-:Y:S02]  /*14f40*/  ULDC UR6, c[0x0][0x154] ;  /* 0x0000550000067ab9 */ /* 0x000fe40000000800 */
[----:B------:R-:W-:Y:S01]  /*14f50*/  FMUL R9, R3, UR6 ;  /* 0x0000000603097c20 */ /* 0x000fe20008400000 */
[----:B------:R-:W-:Y:S02]  /*14f60*/  ULDC.64 UR6, c[0x0][0x628] ;  /* 0x00018a0000067ab9 */ /* 0x000fe40000000a00 */
[----:B------:R-:W0:Y:S08]  /*14f70*/  F2I.U32.TRUNC.NTZ R2, R2 ;  /* 0x0000000200027305 */ /* 0x000e30000020f000 */
[----:B------:R-:W2:Y:S01]  /*14f80*/  F2I.U32.TRUNC.NTZ R9, R9 ;  /* 0x0000000900097305 */ /* 0x000ea2000020f000 */
[----:B0-----:R-:W-:-:S02]  /*14f90*/  IMAD.MOV R3, RZ, RZ, -R2 ;  /* 0x000000ffff037224 */ /* 0x001fc400078e0a02 */
[----:B------:R-:W-:Y:S02]  /*14fa0*/  IMAD.MOV.U32 R2, RZ, RZ, R14 ;  /* 0x000000ffff027224 */ /* 0x000fe400078e000e */
[----:B-1----:R-:W-:Y:S02]  /*14fb0*/  IMAD R7, R4, R3, R7 ;  /* 0x0000000304077224 */ /* 0x002fe400078e0207 */
[----:B--2---:R-:W-:-:S04]  /*14fc0*/  IMAD.MOV R3, RZ, RZ, -R9 ;  /* 0x000000ffff037224 */ /* 0x004fc800078e0a09 */
[----:B---3--:R-:W-:Y:S01]  /*14fd0*/  @P0 IMAD R7, R12, R3, R5 ;  /* 0x000000030c070224 */ /* 0x008fe200078e0205 */
[----:B------:R-:W-:Y:S01]  /*14fe0*/  ISETP.NE.U32.AND P0, PT, RZ, UR6, PT ;  /* 0x00000006ff007c0c */ /* 0x000fe2000bf05070 */
[----:B------:R-:W-:-:S03]  /*14ff0*/  IMAD.MOV.U32 R3, RZ, RZ, R16 ;  /* 0x000000ffff037224 */ /* 0x000fc600078e0010 */
[----:B------:R-:W-:-:S13]  /*15000*/  ISETP.NE.AND.EX P0, PT, RZ, UR7, PT, P0 ;  /* 0x00000007ff007c0c */ /* 0x000fda000bf05300 */
[----:B------:R-:W-:Y:S05]  /*15010*/  @!P0 BRA `(.L_x_493) ;  /* 0x0000000000288947 */ /* 0x000fea0003800000 */
[----:B------:R-:W-:Y:S02]  /*15020*/  ULDC UR8, c[0x0][0x634] ;  /* 0x00018d0000087ab9 */ /* 0x000fe40000000800 */
[----:B------:R-:W-:-:S05]  /*15030*/  IADD3 R3, P0, R14, UR8, RZ ;  /* 0x000000080e037c10 */ /* 0x000fca000ff1e0ff */
[----:B------:R-:W-:-:S04]  /*15040*/  IMAD.X R9, RZ, RZ, R16, P0 ;  /* 0x000000ffff097224 */ /* 0x000fc800000e0610 */
[----:B------:R-:W-:-:S04]  /*15050*/  IMAD.WIDE.U32 R4, R9, UR6, RZ ;  /* 0x0000000609047c25 */ /* 0x000fc8000f8e00ff */
[----:B------:R-:W-:-:S04]  /*15060*/  IMAD.WIDE.U32 R4, P0, R3, UR7, R4 ;  /* 0x0000000703047c25 */ /* 0x000fc8000f800004 */
[----:B------:R-:W-:-:S04]  /*15070*/  IMAD.WIDE.U32 R2, R3, UR6, RZ ;  /* 0x0000000603027c25 */ /* 0x000fc8000f8e00ff */
[----:B------:R-:W-:Y:S01]  /*15080*/  IMAD.MOV.U32 R2, RZ, RZ, R5 ;  /* 0x000000ffff027224 */ /* 0x000fe200078e0005 */
[----:B------:R-:W-:Y:S01]  /*15090*/  IADD3 RZ, P1, R3, R4, RZ ;  /* 0x0000000403ff7210 */ /* 0x000fe20007f3e0ff */
[----:B------:R-:W-:-:S04]  /*150a0*/  IMAD.X R3, RZ, RZ, RZ, P0 ;  /* 0x000000ffff037224 */ /* 0x000fc800000e06ff */
[----:B------:R-:W-:-:S08]  /*150b0*/  IMAD.WIDE.U32.X R2, R9, UR7, R2, P1 ;  /* 0x0000000709027c25 */ /* 0x000fd000088e0402 */
.L_x_493:
[--C-:B------:R-:W-:Y:S01]  /*150c0*/  SHF.R.U64 R9, R2, UR9, R3.reuse ;  /* 0x0000000902097c19 */ /* 0x100fe20008001203 */
[----:B------:R-:W-:Y:S01]  /*150d0*/  ULDC.64 UR6, c[0x0][0x620] ;  /* 0x0001880000067ab9 */ /* 0x000fe20000000a00 */
[----:B------:R-:W-:Y:S01]  /*150e0*/  SHF.R.U32.HI R2, RZ, UR9, R3 ;  /* 0x00000009ff027c19 */ /* 0x000fe20008011603 */
[----:B------:R-:W-:Y:S01]  /*150f0*/  IMAD.MOV.U32 R3, RZ, RZ, R16 ;  /* 0x000000ffff037224 */ /* 0x000fe200078e0010 */
[----:B------:R-:W-:Y:S01]  /*15100*/  IADD3 R11, P0, RZ, -R9, RZ ;  /* 0x80000009ff0b7210 */ /* 0x000fe20007f1e0ff */
[----:B------:R-:W-:-:S04]  /*15110*/  ULDC.64 UR8, c[0x0][0x640] ;  /* 0x0001900000087ab9 */ /* 0x000fc80000000a00 */
[----:B------:R-:W-:Y:S01]  /*15120*/  IMAD.X R2, RZ, RZ, ~R2, P0 ;  /* 0x000000ffff027224 */ /* 0x000fe200000e0e02 */
[----:B------:R-:W-:-:S03]  /*15130*/  ISETP.NE.U32.AND P0, PT, RZ, UR8, PT ;  /* 0x00000008ff007c0c */ /* 0x000fc6000bf05070 */
[----:B------:R-:W-:Y:S01]  /*15140*/  IMAD R2, R2, UR6, RZ ;  /* 0x0000000602027c24 */ /* 0x000fe2000f8e02ff */
[----:B------:R-:W-:-:S03]  /*15150*/  ISETP.NE.AND.EX P0, PT, RZ, UR9, PT, P0 ;  /* 0x00000009ff007c0c */ /* 0x000fc6000bf05300 */
[----:B------:R-:W-:Y:S02]  /*15160*/  IMAD R5, R11, UR7, R2 ;  /* 0x000000070b057c24 */ /* 0x000fe4000f8e0202 */
[----:B------:R-:W-:-:S04]  /*15170*/  IMAD.MOV.U32 R2, RZ, RZ, R14 ;  /* 0x000000ffff027224 */ /* 0x000fc800078e000e */
[----:B------:R-:W-:Y:S01]  /*15180*/  IMAD.WIDE.U32 R2, R11, UR6, R2 ;  /* 0x000000060b027c25 */ /* 0x000fe2000f8e0002 */
[----:B------:R-:W-:-:S03]  /*15190*/  ULDC UR6, c[0x0][0x618] ;  /* 0x0001860000067ab9 */ /* 0x000fc60000000800 */
[----:B------:R-:W-:-:S05]  /*151a0*/  IMAD.IADD R3, R3, 0x1, R5 ;  /* 0x0000000103037824 */ /* 0x000fca00078e0205 */
[--C-:B------:R-:W-:Y:S02]  /*151b0*/  SHF.R.U64 R11, R2, UR6, R3.reuse ;  /* 0x00000006020b7c19 */ /* 0x100fe40008001203 */
[----:B------:R-:W-:Y:S01]  /*151c0*/  SHF.R.U32.HI R2, RZ, UR6, R3 ;  /* 0x00000006ff027c19 */ /* 0x000fe20008011603 */
[----:B------:R-:W-:-:S03]  /*151d0*/  ULDC UR6, c[0x0][0x608] ;  /* 0x0001820000067ab9 */ /* 0x000fc60000000800 */
[--C-:B------:R-:W-:Y:S02]  /*151e0*/  SHF.R.U64 R12, R11, UR6, R2.reuse ;  /* 0x000000060b0c7c19 */ /* 0x100fe40008001202 */
[----:B------:R-:W-:Y:S01]  /*151f0*/  SHF.R.U32.HI R3, RZ, UR6, R2 ;  /* 0x00000006ff037c19 */ /* 0x000fe20008011602 */
[----:B------:R-:W-:-:S03]  /*15200*/  ULDC UR6, c[0x0][0x658] ;  /* 0x0001960000067ab9 */ /* 0x000fc60000000800 */
[--C-:B------:R-:W-:Y:S02]  /*15210*/  SHF.R.U64 R13, R12, UR6, R3.reuse ;  /* 0x000000060c0d7c19 */ /* 0x100fe40008001203 */
[----:B------:R-:W-:-:S03]  /*15220*/  SHF.R.U32.HI R15, RZ, UR6, R3 ;  /* 0x00000006ff0f7c19 */ /* 0x000fc60008011603 */
[----:B------:R-:W-:Y:S02]  /*15230*/  IMAD.MOV.U32 R2, RZ, RZ, R13 ;  /* 0x000000ffff027224 */ /* 0x000fe400078e000d */
[----:B------:R-:W-:Y:S01]  /*15240*/  IMAD.MOV.U32 R3, RZ, RZ, R15 ;  /* 0x000000ffff037224 */ /* 0x000fe200078e000f */
[----:B------:R-:W-:Y:S06]  /*15250*/  @!P0 BRA `(.L_x_494) ;  /* 0x0000000000288947 */ /* 0x000fec0003800000 */
        /* <DEDUP_REMOVED lines=10> */
.L_x_494:
[----:B------:R-:W-:Y:S01]  /*15300*/  ULDC UR6, c[0x0][0x648] ;  /* 0x0001920000067ab9 */ /* 0x000fe20000000800 */
[----:B------:R-:W-:Y:S01]  /*15310*/  LOP3.LUT R12, R12, UR19, RZ, 0xc0, !PT ;  /* 0x000000130c0c7c12 */ /* 0x000fe2000f8ec0ff */
[----:B------:R-:W-:Y:S01]  /*15320*/  UISETP.NE.AND UP0, UPT, UR39, URZ, UPT ;  /* 0x0000003f2700728c */ /* 0x000fe2000bf05270 */
[----:B------:R-:W-:Y:S01]  /*15330*/  SHF.R.U64 R3, R2, UR6, R3 ;  /* 0x0000000602037c19 */ /* 0x000fe20008001203 */
[----:B------:R-:W-:Y:S01]  /*15340*/  ULDC UR6, c[0x0][0x638] ;  /* 0x00018e0000067ab9 */ /* 0x000fe20000000800 */
[----:B------:R-:W-:-:S03]  /*15350*/  IMAD.MOV.U32 R4, RZ, RZ, 0x1 ;  /* 0x00000001ff047424 */ /* 0x000fc600078e00ff */
[----:B------:R-:W-:Y:S01]  /*15360*/  IMAD.MOV R2, RZ, RZ, -R3 ;  /* 0x000000ffff027224 */ /* 0x000fe200078e0a03 */
[----:B------:R-:W-:Y:S01]  /*15370*/  PLOP3.LUT P0, PT, PT, PT, UP0, 0x40, 0x0 ;  /* 0x000000000000781c */ /* 0x000fe20003f0e808 */
[----:B------:R-:W-:Y:S01]  /*15380*/  IMAD R12, R3, UR5, R12 ;  /* 0x00000005030c7c24 */ /* 0x000fe2000f8e020c */
[----:B------:R-:W-:Y:S01]  /*15390*/  PLOP3.LUT P1, PT, PT, PT, UP0, 0x40, 0x0 ;  /* 0x000000000000781c */ /* 0x000fe20003f2e808 */
[----:B------:R-:W-:Y:S01]  /*153a0*/  IMAD R13, R2, UR6, R13 ;  /* 0x00000006020d7c24 */ /* 0x000fe2000f8e020d */
[----:B------:R-:W-:Y:S01]  /*153b0*/  ULDC UR6, c[0x0][0x610] ;  /* 0x0001840000067ab9 */ /* 0x000fe20000000800 */
[----:B------:R-:W-:Y:S01]  /*153c0*/  LOP3.LUT R2, R11, UR4, RZ, 0xc0, !PT ;  /* 0x000000040b027c12 */ /* 0x000fe2000f8ec0ff */
[----:B------:R-:W-:Y:S01]  /*153d0*/  IMAD R7, R12, UR6, R7 ;  /* 0x000000060c077c24 */ /* 0x000fe2000f8e0207 */
[----:B------:R-:W-:-:S03]  /*153e0*/  ULDC UR6, c[0x0][0x600] ;  /* 0x0001800000067ab9 */ /* 0x000fc60000000800 */
[----:B------:R-:W-:-:S05]  /*153f0*/  IMAD R2, R13, UR6, R2 ;  /* 0x000000060d027c24 */ /* 0x000fca000f8e0202 */
[----:B------:R-:W-:Y:S02]  /*15400*/  SEL R3, R2, R7, P0 ;  /* 0x0000000702037207 */ /* 0x000fe40000000000 */
[----:B------:R-:W-:-:S07]  /*15410*/  SEL R2, R7, R2, P1 ;  /* 0x0000000207027207 */ /* 0x000fce0000800000 */
.L_x_492:
[----:B------:R-:W-:Y:S05]  /*15420*/  BSYNC B1 ;  /* 0x0000000000017941 */ /* 0x000fea0003800000 */
.L_x_491:
[----:B------:R-:W-:-:S13]  /*15430*/  LOP3.LUT P0, RZ, R4, 0xff, RZ, 0xc0, !PT ;  /* 0x000000ff04ff7812 */ /* 0x000fda000780c0ff */
[----:B------:R-:W-:Y:S05]  /*15440*/  @P0 BRA `(.L_x_495) ;  /* 0xfffffff400080947 */ /* 0x000fea000383ffff */
[----:B------:R-:W-:Y:S05]  /*15450*/  BSYNC B0 ;  /* 0x0000000000007941 */ /* 0x000fea0003800000 */
.L_x_484:
[----:B------:R-:W-:-:S03]  /*15460*/  UMOV UR6, 0xffffffff ;  /* 0xffffffff00067882 */ /* 0x000fc60000000000 */
[----:B------:R-:W-:Y:S05]  /*15470*/  BRA.DIV UR6, `(.L_x_496) ;  /* 0x0000000206f87947 */ /* 0x000fea000b800000 */
[----:B------:R-:W-:-:S13]  /*15480*/  ELECT P6, URZ, PT ;  /* 0x00000000003f782f */ /* 0x000fda00038c0000 */
.L_x_509:
[----:B------:R-:W-:Y:S04]  /*15490*/  BSSY B0, `(.L_x_497) ;  /* 0x0000023000007945 */ /* 0x000fe80003800000 */
[----:B------:R-:W-:Y:S05]  /*154a0*/  @!P6 BRA `(.L_x_498) ;  /* 0x000000000084e947 */ /* 0x000fea0003800000 */
[----:B------:R-:W-:-:S04]  /*154b0*/  ULOP3.LUT UR6, UR38, 0x2, URZ, 0xfc, !UPT ;  /* 0x0000000226067892 */ /* 0x000fc8000f8efc3f */
[----:B------:R-:W-:-:S06]  /*154c0*/  UISETP.NE.AND UP0, UPT, UR6, 0x3, UPT ;  /* 0x000000030600788c */ /* 0x000fcc000bf05270 */
[----:B------:R-:W-:-:S13]  /*154d0*/  PLOP3.LUT P0, PT, PT, PT, UP0, 0x80, 0x0 ;  /* 0x000000000000781c */ /* 0x000fda0003f0f008 */
[----:B------:R-:W-:Y:S05]  /*154e0*/  @!P0 BRA `(.L_x_499) ;  /* 0x0000000000048947 */ /* 0x000fea0003800000 */
[----:B------:R-:W-:Y:S01]  /*154f0*/  BPT.TRAP 0x1 ;  /* 0x000000040000795c */ /* 0x000fe20000300000 */
.L_x_499:
[----:B------:R-:W0:Y:S01]  /*15500*/  S2R R3, SR_CgaCtaId ;  /* 0x0000000000037919 */ /* 0x000e220000008800 */
[----:B------:R-:W-:-:S04]  /*15510*/  MOV R2, 0x400 ;  /* 0x0000040000027802 */ /* 0x000fc80000000f00 */
[----:B0-----:R-:W-:Y:S02]  /*15520*/  LEA R3, R3, R2, 0x18 ;  /* 0x0000000203037211 */ /* 0x001fe400078ec0ff */
[----:B------:R-:W-:-:S03]  /*15530*/  SHF.L.U32 R2, R0, 0x1f, RZ ;  /* 0x0000001f00027819 */ /* 0x000fc600000006ff */
[----:B------:R-:W-:-:S04]  /*15540*/  VIADD R3, R3, 0x18 ;  /* 0x0000001803037836 */ /* 0x000fc80000000000 */
[----:B------:R-:W-:-:S04]  /*15550*/  IMAD R5, R6, 0x8, R3 ;  /* 0x0000000806057824 */ /* 0x000fc800078e0203 */
[----:B------:R-:W0:Y:S02]  /*15560*/  SYNCS.PHASECHK.TRANS64.TRYWAIT P0, [R5+URZ], R2 ;  /* 0x00000002050075a7 */ /* 0x000e24000800017f */
[----:B0-----:R-:W-:Y:S05]  /*15570*/  @!P0 BRA `(.L_x_500) ;  /* 0x0000000000d88947 */ /* 0x001fea0003800000 */
.L_x_510:
[----:B------:R-:W-:-:S05]  /*15580*/  VIADD R6, R6, 0x1 ;  /* 0x0000000106067836 */ /* 0x000fca0000000000 */
[----:B------:R-:W-:-:S04]  /*15590*/  ISETP.NE.AND P0, PT, R6, 0x3, PT ;  /* 0x000000030600780c */ /* 0x000fc80003f05270 */
[----:B0-----:R-:W-:Y:S02]  /*155a0*/  SEL R5, RZ, 0x1, P0 ;  /* 0x00000001ff057807 */ /* 0x001fe40000000000 */
[----:B------:R-:W-:Y:S02]  /*155b0*/  SEL R6, R6, RZ, P0 ;  /* 0x000000ff06067207 */ /* 0x000fe40000000000 */
[----:B------:R-:W-:-:S03]  /*155c0*/  LOP3.LUT R5, R0, R5, RZ, 0x3c, !PT ;  /* 0x0000000500057212 */ /* 0x000fc600078e3cff */
[----:B------:R-:W-:Y:S01]  /*155d0*/  IMAD R7, R6, 0x8, R3 ;  /* 0x0000000806077824 */ /* 0x000fe200078e0203 */
[----:B------:R-:W-:-:S04]  /*155e0*/  SHF.L.U32 R0, R5, 0x1f, RZ ;  /* 0x0000001f05007819 */ /* 0x000fc800000006ff */
[----:B------:R-:W0:Y:S02]  /*155f0*/  SYNCS.PHASECHK.TRANS64.TRYWAIT P0, [R7+URZ], R0 ;  /* 0x00000000070075a7 */ /* 0x000e24000800017f */
[----:B0-----:R-:W-:Y:S05]  /*15600*/  @!P0 BRA `(.L_x_501) ;  /* 0x0000000000c88947 */ /* 0x001fea0003800000 */
.L_x_511:
[----:B0-----:R-:W-:-:S05]  /*15610*/  VIADD R0, R6, 0x1 ;  /* 0x0000000106007836 */ /* 0x001fca0000000000 */
[----:B------:R-:W-:-:S04]  /*15620*/  ISETP.NE.AND P0, PT, R0, 0x3, PT ;  /* 0x000000030000780c */ /* 0x000fc80003f05270 */
[----:B------:R-:W-:Y:S02]  /*15630*/  SEL R2, RZ, 0x1, P0 ;  /* 0x00000001ff027807 */ /* 0x000fe40000000000 */
[----:B------:R-:W-:Y:S02]  /*15640*/  SEL R0, R0, RZ, P0 ;  /* 0x000000ff00007207 */ /* 0x000fe40000000000 */
[----:B------:R-:W-:-:S03]  /*15650*/  LOP3.LUT R2, R5, R2, RZ, 0x3c, !PT ;  /* 0x0000000205027212 */ /* 0x000fc600078e3cff */
[----:B------:R-:W-:Y:S01]  /*15660*/  IMAD R3, R0, 0x8, R3 ;  /* 0x0000000800037824 */ /* 0x000fe200078e0203 */
[----:B------:R-:W-:-:S07]  /*15670*/  SHF.L.U32 R0, R2, 0x1f, RZ ;  /* 0x0000001f02007819 */ /* 0x000fce00000006ff */
.L_x_502:
[----:B0-----:R0:W1:Y:S02]  /*15680*/  SYNCS.PHASECHK.TRANS64.TRYWAIT P0, [R3+URZ], R0 ;  /* 0x00000000030075a7 */ /* 0x001064000800017f */
[----:B-1----:R-:W-:Y:S05]  /*15690*/  @!P0 NANOSLEEP.SYNCS 0x989680 ;  /* 0x009896800000895d */ /* 0x002fea0003900000 */
[----:B------:R-:W1:Y:S02]  /*156a0*/  @!P0 SYNCS.PHASECHK.TRANS64 P0, [R3+URZ], R0 ;  /* 0x00000000030085a7 */ /* 0x000e64000800007f */
[----:B-1----:R-:W-:Y:S05]  /*156b0*/  @!P0 BRA `(.L_x_502) ;  /* 0xfffffffc00f08947 */ /* 0x002fea000383ffff */
.L_x_498:
[----:B------:R-:W-:Y:S05]  /*156c0*/  BSYNC B0 ;  /* 0x0000000000007941 */ /* 0x000fea0003800000 */
.L_x_497:
[----:B------:R-:W-:Y:S05]  /*156d0*/  EXIT ;  /* 0x000000000000794d */ /* 0x000fea0003800000 */
.L_x_21:
[----:B-1----:R1:W2:Y:S02]  /*156e0*/  SYNCS.PHASECHK.TRANS64.TRYWAIT P1, [R3+URZ], R0 ;  /* 0x00000000030075a7 */ /* 0x0022a4000802017f */
[----:B--2---:R-:W-:Y:S05]  /*156f0*/  @!P1 NANOSLEEP.SYNCS 0x989680 ;  /* 0x009896800000995d */ /* 0x004fea0003900000 */
[----:B------:R-:W2:Y:S02]  /*15700*/  @!P1 SYNCS.PHASECHK.TRANS64 P1, [R3+URZ], R0 ;  /* 0x00000000030095a7 */ /* 0x000ea4000802007f */
[----:B--2---:R-:W-:Y:S05]  /*15710*/  @!P1 BRA `(.L_x_21) ;  /* 0xfffffffc00f09947 */ /* 0x004fea000383ffff */
[----:B------:R-:W-:Y:S05]  /*15720*/  BRA `(.L_x_20) ;  /* 0xfffffebc00dc7947 */ /* 0x000fea000383ffff */
.L_x_26:
[----:B-1----:R-:W-:-:S04]  /*15730*/  IMAD.U32 R4, RZ, RZ, UR4 ;  /* 0x00000004ff047e24 */ /* 0x002fc8000f8e00ff */
[----:B------:R1:W2:Y:S03]  /*15740*/  SYNCS.PHASECHK.TRANS64.TRYWAIT P1, [R4+URZ], R3 ;  /* 0x00000003040075a7 */ /* 0x0002a6000802017f */
[----:B--2---:R-:W-:Y:S05]  /*15750*/  @!P1 NANOSLEEP.SYNCS 0x989680 ;  /* 0x009896800000995d */ /* 0x004fea0003900000 */
[----:B------:R-:W2:Y:S02]  /*15760*/  @!P1 SYNCS.PHASECHK.TRANS64 P1, [R4+URZ], R3 ;  /* 0x00000003040095a7 */ /* 0x000ea4000802007f */
[----:B--2---:R-:W-:Y:S05]  /*15770*/  @!P1 BRA `(.L_x_26) ;  /* 0xfffffffc00ec9947 */ /* 0x004fea000383ffff */
[----:B------:R-:W-:Y:S05]  /*15780*/  BRA `(.L_x_25) ;  /* 0xfffffedc00c87947 */ /* 0x000fea000383ffff */
.L_x_485:
[----:B------:R-:W-:Y:S01]  /*15790*/  BSSY B1, `(.L_x_503) ;  /* 0x0000006000017945 */ /* 0x000fe20003800000 */
[----:B------:R-:W-:-:S07]  /*157a0*/  IMAD.MOV.U32 R15, RZ, RZ, -0x1 ;  /* 0xffffffffff0f7424 */ /* 0x000fce00078e00ff */
[----:B------:R-:W-:Y:S05]  /*157b0*/  WARPSYNC.COLLECTIVE R15, `(.L_x_504) ;  /* 0x000000000f0c7348 */ /* 0x000fea0003c00000 */
[----:B------:R-:W-:Y:S02]  /*157c0*/  ELECT P6, UR62, PT ;  /* 0x00000000003e782f */ /* 0x000fe400038c0000 */
[----:B------:R-:W-:Y:S01]  /*157d0*/  MOV R14, UR62 ;  /* 0x0000003e000e7c02 */ /* 0x000fe20008000f00 */
[----:B------:R-:W-:Y:S10]  /*157e0*/  ENDCOLLECTIVE ;  /* 0x000000000000791b */ /* 0x000ff40003800000 */
.L_x_504:
[----:B------:R-:W-:Y:S05]  /*157f0*/  BSYNC B1 ;  /* 0x0000000000017941 */ /* 0x000fea0003800000 */
.L_x_503:
[----:B------:R-:W-:Y:S05]  /*15800*/  BRA `(.L_x_505) ;  /* 0xfffffff000247947 */ /* 0x000fea000383ffff */
.L_x_488:
[----:B0-----:R0:W2:Y:S02]  /*15810*/  SYNCS.PHASECHK.TRANS64.TRYWAIT P0, [R7+URZ+0x18], R12 ;  /* 0x0000180c070075a7 */ /* 0x0010a4000800017f */
[----:B--2---:R-:W-:Y:S05]  /*15820*/  @!P0 NANOSLEEP.SYNCS 0x989680 ;  /* 0x009896800000895d */ /* 0x004fea0003900000 */
[----:B------:R-:W2:Y:S02]  /*15830*/  @!P0 SYNCS.PHASECHK.TRANS64 P0, [R7+URZ+0x18], R12 ;  /* 0x0000180c070085a7 */ /* 0x000ea4000800007f */
[----:B--2---:R-:W-:Y:S05]  /*15840*/  @!P0 BRA `(.L_x_488) ;  /* 0xfffffffc00f08947 */ /* 0x004fea000383ffff */
[----:B------:R-:W-:Y:S05]  /*15850*/  BRA `(.L_x_506) ;  /* 0xfffffff000647947 */ /* 0x000fea000383ffff */
.L_x_496:
[----:B------:R-:W-:Y:S01]  /*15860*/  BSSY B0, `(.L_x_507) ;  /* 0x0000006000007945 */ /* 0x000fe20003800000 */
[----:B------:R-:W-:-:S07]  /*15870*/  IMAD.MOV.U32 R15, RZ, RZ, -0x1 ;  /* 0xffffffffff0f7424 */ /* 0x000fce00078e00ff */
[----:B------:R-:W-:Y:S05]  /*15880*/  WARPSYNC.COLLECTIVE R15, `(.L_x_508) ;  /* 0x000000000f0c7348 */ /* 0x000fea0003c00000 */
[----:B------:R-:W-:Y:S02]  /*15890*/  ELECT P6, UR62, PT ;  /* 0x00000000003e782f */ /* 0x000fe400038c0000 */
[----:B------:R-:W-:Y:S01]  /*158a0*/  MOV R14, UR62 ;  /* 0x0000003e000e7c02 */ /* 0x000fe20008000f00 */
[----:B------:R-:W-:Y:S10]  /*158b0*/  ENDCOLLECTIVE ;  /* 0x000000000000791b */ /* 0x000ff40003800000 */
.L_x_508:
[----:B------:R-:W-:Y:S05]  /*158c0*/  BSYNC B0 ;  /* 0x0000000000007941 */ /* 0x000fea0003800000 */
.L_x_507:
[----:B------:R-:W-:Y:S05]  /*158d0*/  BRA `(.L_x_509) ;  /* 0xfffffff800ec7947 */ /* 0x000fea000383ffff */
.L_x_500:
[----:B0-----:R0:W1:Y:S02]  /*158e0*/  SYNCS.PHASECHK.TRANS64.TRYWAIT P0, [R5+URZ], R2 ;  /* 0x00000002050075a7 */ /* 0x001064000800017f */
[----:B-1----:R-:W-:Y:S05]  /*158f0*/  @!P0 NANOSLEEP.SYNCS 0x989680 ;  /* 0x009896800000895d */ /* 0x002fea0003900000 */
[----:B------:R-:W1:Y:S02]  /*15900*/  @!P0 SYNCS.PHASECHK.TRANS64 P0, [R5+URZ], R2 ;  /* 0x00000002050085a7 */ /* 0x000e64000800007f */
[----:B-1----:R-:W-:Y:S05]  /*15910*/  @!P0 BRA `(.L_x_500) ;  /* 0xfffffffc00f08947 */ /* 0x002fea000383ffff */
[----:B------:R-:W-:Y:S05]  /*15920*/  BRA `(.L_x_510) ;  /* 0xfffffffc00147947 */ /* 0x000fea000383ffff */
.L_x_501:
[----:B0-----:R0:W1:Y:S02]  /*15930*/  SYNCS.PHASECHK.TRANS64.TRYWAIT P0, [R7+URZ], R0 ;  /* 0x00000000070075a7 */ /* 0x001064000800017f */
[----:B-1----:R-:W-:Y:S05]  /*15940*/  @!P0 NANOSLEEP.SYNCS 0x989680 ;  /* 0x009896800000895d */ /* 0x002fea0003900000 */
[----:B------:R-:W1:Y:S02]  /*15950*/  @!P0 SYNCS.PHASECHK.TRANS64 P0, [R7+URZ], R0 ;  /* 0x00000000070085a7 */ /* 0x000e64000800007f */
[----:B-1----:R-:W-:Y:S05]  /*15960*/  @!P0 BRA `(.L_x_501) ;  /* 0xfffffffc00f08947 */ /* 0x002fea000383ffff */
[----:B------:R-:W-:Y:S05]  /*15970*/  BRA `(.L_x_511) ;  /* 0xfffffffc00247947 */ /* 0x000fea000383ffff */
.L_x_512:
[----:B------:R-:W-:-:S00]  /*15980*/  BRA `(.L_x_512) ;  /* 0xfffffffc00fc7947 */ /* 0x000fc0000383ffff */
[----:B------:R-:W-:-:S00]  /*15990*/  NOP ;  /* 0x0000000000007918 */ /* 0x000fc00000000000 */
        /* <DEDUP_REMOVED lines=14> */
.L_x_513:


//--------------------- .nv.global.init           --------------------------
	.section	.nv.global.init,"aw",@progbits
.nv.global.init:
	.type		$str$22,@object
	.size		$str$22,($str$23 - $str$22)
$str$22:
        /*0000*/ 	.byte	0x6b, 0x5f, 0x74, 0x69, 0x6c, 0x65, 0x5f, 0x63, 0x6f, 0x75, 0x6e, 0x74, 0x20, 0x3e, 0x3d, 0x20
        /*0010*/ 	.byte	0x31, 0x00
	.type		$str$23,@object
	.size		$str$23,(__unnamed_1 - $str$23)
$str$23:
        /*0012*/ 	.byte	0x2f, 0x74, 0x6d, 0x70, 0x2f, 0x63, 0x75, 0x74, 0x6c, 0x61, 0x73, 0x73, 0x5f, 0x73, 0x77, 0x65
        /*0022*/ 	.byte	0x65, 0x70, 0x5f, 0x73, 0x72, 0x63, 0x2f, 0x69, 0x6e, 0x63, 0x6c, 0x75, 0x64, 0x65, 0x2f, 0x63
        /*0032*/ 	.byte	0x75, 0x74, 0x6c, 0x61, 0x73, 0x73, 0x2f, 0x67, 0x65, 0x6d, 0x6d, 0x2f, 0x63, 0x6f, 0x6c, 0x6c
        /*0042*/ 	.byte	0x65, 0x63, 0x74, 0x69, 0x76, 0x65, 0x2f, 0x73, 0x6d, 0x39, 0x30, 0x5f, 0x6d, 0x6d, 0x61, 0x5f
        /*0052*/ 	.byte	0x74, 0x6d, 0x61, 0x5f, 0x67, 0x6d, 0x6d, 0x61, 0x5f, 0x73, 0x73, 0x5f, 0x77, 0x61, 0x72, 0x70
        /*0062*/ 	.byte	0x73, 0x70, 0x65, 0x63, 0x69, 0x61, 0x6c, 0x69, 0x7a, 0x65, 0x64, 0x2e, 0x68, 0x70, 0x70, 0x00
	.type		__unnamed_1,@object
	.size		__unnamed_1,(.L_0 - __unnamed_1)
__unnamed_1:
        /* <DEDUP_REMOVED lines=181> */
        /*0bc2*/ 	.byte	0x74, 0x69, 0x74, 0x79, 0x5d, 0x00
.L_0:


//--------------------- .nv.shared._ZN7cutlass13device_kernelINS_4gemm6kernel13GemmUniversalIN4cute5tupleIJiiiiEEENS1_10collective13CollectiveMmaINS1_34MainloopSm90TmaGmmaWarpSpecializedILi3ENS5_IJNS4_1CILi2EEENSA_ILi1EEESC_EEENS1_35KernelTmaWarpSpecializedCooperativeEEENS5_IJNSA_ILi256EEENSA_ILi224EEENSA_ILi64EEEEEENS_6half_tENS5_IJlSC_lEEESK_SL_NS4_8TiledMMAINS4_8MMA_AtomIJNS4_4SM904GMMA25MMA_64x32x16_F32F16F16_SSILNSP_5MajorE0ELSR_0ELNSP_7ScaleInE1ELSS_1EEEEEENS4_6LayoutISD_NS5_IJSC_NSA_ILi0EEESW_EEEEENS5_IJNS4_10UnderscoreESZ_SZ_EEEEENS4_13SM90_TMA_LOADENS4_14ComposedLayoutINS4_7SwizzleILi3ELi4ELi3EEENS4_18smem_ptr_flag_bitsILi16EEENSV_INS5_IJNSA_ILi8EEESI_EEENS5_IJSI_SC_EEEEEEEvNS4_8identityENS4_23SM90_TMA_LOAD_MULTICASTES1C_vS1D_EENS_8epilogue10collective6detail29Sm90TmaWarpSpecializedAdapterINS1H_15DefaultEpilogueISK_SL_SL_NS1G_6thread17LinearCombinationISK_Li1EffLNS1L_9ScaleType4KindE0ELNS_15FloatRoundStyleE2ESK_EENS1_15EpilogueDefaultEEEEEvvEEEEvNT_6ParamsE --------------------------
	.section	.nv.shared._ZN7cutlass13device_kernelINS_4gemm6kernel13GemmUniversalIN4cute5tupleIJiiiiEEENS1_10collective13CollectiveMmaINS1_34MainloopSm90TmaGmmaWarpSpecializedILi3ENS5_IJNS4_1CILi2EEENSA_ILi1EEESC_EEENS1_35KernelTmaWarpSpecializedCooperativeEEENS5_IJNSA_ILi256EEENSA_ILi224EEENSA_ILi64EEEEEENS_6half_tENS5_IJlSC_lEEESK_SL_NS4_8TiledMMAINS4_8MMA_AtomIJNS4_4SM904GMMA25MMA_64x32x16_F32F16F16_SSILNSP_5MajorE0ELSR_0ELNSP_7ScaleInE1ELSS_1EEEEEENS4_6LayoutISD_NS5_IJSC_NSA_ILi0EEESW_EEEEENS5_IJNS4_10UnderscoreESZ_SZ_EEEEENS4_13SM90_TMA_LOADENS4_14ComposedLayoutINS4_7SwizzleILi3ELi4ELi3EEENS4_18smem_ptr_flag_bitsILi16EEENSV_INS5_IJNSA_ILi8EEESI_EEENS5_IJSI_SC_EEEEEEEvNS4_8identityENS4_23SM90_TMA_LOAD_MULTICASTES1C_vS1D_EENS_8epilogue10collective6detail29Sm90TmaWarpSpecializedAdapterINS1H_15DefaultEpilogueISK_SL_SL_NS1G_6thread17LinearCombinationISK_Li1EffLNS1L_9ScaleType4KindE0ELNS_15FloatRoundStyleE2ESK_EENS1_15EpilogueDefaultEEEEEvvEEEEvNT_6ParamsE,"aw",@nobits
	.sectionflags	@""
	.align	16
	.zero		1024


//--------------------- .nv.shared.reserved.0     --------------------------
	.section	.nv.shared.reserved.0,"aw",@nobits
	.weak		__nv_reservedSMEM_offset_0_alias
	.size		__nv_reservedSMEM_offset_0_alias, 0, 0
	.other		__nv_reservedSMEM_offset_0_alias,@"STO_CUDA_RESERVED_SHARED STV_DEFAULT"
__nv_reservedSMEM_offset_0_alias:
	.zero		0


//--------------------- .nv.global                --------------------------
	.section	.nv.global,"aw",@nobits
.nv.global:
	.type		_ZN39_INTERNAL_5fd504c5_4_k_cu_26ac2d1a_42024cute1_E,@object
	.size		_ZN39_INTERNAL_5fd504c5_4_k_cu_26ac2d1a_42024cute1_E,(_ZN39_INTERNAL_5fd504c5_4_k_cu_26ac2d1a_42024cuda3std3__45__cpo6cbeginE - _ZN39_INTERNAL_5fd504c5_4_k_cu_26ac2d1a_42024cute1_E)
_ZN39_INTERNAL_5fd504c5_4_k_cu_26ac2d1a_42024cute1_E:
	.zero		1
	.type		_ZN39_INTERNAL_5fd504c5_4_k_cu_26ac2d1a_42024cuda3std3__45__cpo6cbeginE,@object
	.size		_ZN39_INTERNAL_5fd504c5_4_k_cu_26ac2d1a_42024cuda3std3__45__cpo6cbeginE,(_ZN39_INTERNAL_5fd504c5_4_k_cu_26ac2d1a_42024cuda3std3__48in_placeE - _ZN39_INTERNAL_5fd504c5_4_k_cu_26ac2d1a_42024cuda3std3__45__cpo6cbeginE)
_ZN39_INTERNAL_5fd504c5_4_k_cu_26ac2d1a_42024cuda3std3__45__cpo6cbeginE:
	.zero		1
	.type		_ZN39_INTERNAL_5fd504c5_4_k_cu_26ac2d1a_42024cuda3std3__48in_placeE,@object
	.size		_ZN39_INTERNAL_5fd504c5_4_k_cu_26ac2d1a_42024cuda3std3__48in_placeE,(_ZN39_INTERNAL_5fd504c5_4_k_cu_26ac2d1a_42024cuda3std6ranges3__45__cpo9iter_moveE - _ZN39_INTERNAL_5fd504c5_4_k_cu_26ac2d1a_42024cuda3std3__48in_placeE)
_ZN39_INTERNAL_5fd504c5_4_k_cu_26ac2d1a_42024cuda3std3__48in_placeE:
	.zero		1
	.type		_ZN39_INTERNAL_5fd504c5_4_k_cu_26ac2d1a_42024cuda3std6ranges3__45__cpo9iter_moveE,@object
	.size		_ZN39_INTERNAL_5fd504c5_4_k_cu_26ac2d1a_42024cuda3std6ranges3__45__cpo9iter_moveE,(_ZN39_INTERNAL_5fd504c5_4_k_cu_26ac2d1a_42024cuda3std3__45__cpo5beginE - _ZN39_INTERNAL_5fd504c5_4_k_cu_26ac2d1a_42024cuda3std6ranges3__45__cpo9iter_moveE)
_ZN39_INTERNAL_5fd504c5_4_k_cu_26ac2d1a_42024cuda3std6ranges3__45__cpo9iter_moveE:
	.zero		1
	.type		_ZN39_INTERNAL_5fd504c5_4_k_cu_26ac2d1a_42024cuda3std3__45__cpo5beginE,@object
	.size		_ZN39_INTERNAL_5fd504c5_4_k_cu_26ac2d1a_42024cuda3std3__45__cpo5beginE,(_ZN39_INTERNAL_5fd504c5_4_k_cu_26ac2d1a_42024cuda3std3__441_GLOBAL__N__5fd504c5_4_k_cu_26ac2d1a_42026ignoreE - _ZN39_INTERNAL_5fd504c5_4_k_cu_26ac2d1a_42024cuda3std3__45__cpo5beginE)
_ZN39_INTERNAL_5fd504c5_4_k_cu_26ac2d1a_42024cuda3std3__45__cpo5beginE:
	.zero		1
	.type		_ZN39_INTERNAL_5fd504c5_4_k_cu_26ac2d1a_42024cuda3std3__441_GLOBAL__N__5fd504c5_4_k_cu_26ac2d1a_42026ignoreE,@object
	.size		_ZN39_INTERNAL_5fd504c5_4_k_cu_26ac2d1a_42024cuda3std3__441_GLOBAL__N__5fd504c5_4_k_cu_26ac2d1a_42026ignoreE,(_ZN39_INTERNAL_5fd504c5_4_k_cu_26ac2d1a_42024cute7productE - _ZN39_INTERNAL_5fd504c5_4_k_cu_26ac2d1a_42024cuda3std3__441_GLOBAL__N__5fd504c5_4_k_cu_26ac2d1a_42026ignoreE)
_ZN39_INTERNAL_5fd504c5_4_k_cu_26ac2d1a_42024cuda3std3__441_GLOBAL__N__5fd504c5_4_k_cu_26ac2d1a_42026ignoreE:
	.zero		1
	.type		_ZN39_INTERNAL_5fd504c5_4_k_cu_26ac2d1a_42024cute7productE,@object
	.size		_ZN39_INTERNAL_5fd504c5_4_k_cu_26ac2d1a_42024cute7productE,(_ZN39_INTERNAL_5fd504c5_4_k_cu_26ac2d1a_42024cuda3std3__45__cpo3endE - _ZN39_INTERNAL_5fd504c5_4_k_cu_26ac2d1a_42024cute7productE)
_ZN39_INTERNAL_5fd504c5_4_k_cu_26ac2d1a_42024cute7productE:
	.zero		1
	.type		_ZN39_INTERNAL_5fd504c5_4_k_cu_26ac2d1a_42024cuda3std3__45__cpo3endE,@object
	.size		_ZN39_INTERNAL_5fd504c5_4_k_cu_26ac2d1a_42024cuda3std3__45__cpo3endE,(_ZN39_INTERNAL_5fd504c5_4_k_cu_26ac2d1a_42024cuda3std3__419piecewise_constructE - _ZN39_INTERNAL_5fd504c5_4_k_cu_26ac2d1a_42024cuda3std3__45__cpo3endE)
_ZN39_INTERNAL_5fd504c5_4_k_cu_26ac2d1a_42024cuda3std3__45__cpo3endE:
	.zero		1
	.type		_ZN39_INTERNAL_5fd504c5_4_k_cu_26ac2d1a_42024cuda3std3__419piecewise_constructE,@object
	.size		_ZN39_INTERNAL_5fd504c5_4_k_cu_26ac2d1a_42024cuda3std3__419piecewise_constructE,(_ZN39_INTERNAL_5fd504c5_4_k_cu_26ac2d1a_42024cuda3std3__45__cpo4cendE - _ZN39_INTERNAL_5fd504c5_4_k_cu_26ac2d1a_42024cuda3std3__419piecewise_constructE)
_ZN39_INTERNAL_5fd504c5_4_k_cu_26ac2d1a_42024cuda3std3__419piecewise_constructE:
	.zero		1
	.type		_ZN39_INTERNAL_5fd504c5_4_k_cu_26ac2d1a_42024cuda3std3__45__cpo4cendE,@object
	.size		_ZN39_INTERNAL_5fd504c5_4_k_cu_26ac2d1a_42024cuda3std3__45__cpo4cendE,(_ZN39_INTERNAL_5fd504c5_4_k_cu_26ac2d1a_42024cuda3std6ranges3__45__cpo4swapE - _ZN39_INTERNAL_5fd504c5_4_k_cu_26ac2d1a_42024cuda3std3__45__cpo4cendE)
_ZN39_INTERNAL_5fd504c5_4_k_cu_26ac2d1a_42024cuda3std3__45__cpo4cendE:
	.zero		1
	.type		_ZN39_INTERNAL_5fd504c5_4_k_cu_26ac2d1a_42024cuda3std6ranges3__45__cpo4swapE,@object
	.size		_ZN39_INTERNAL_5fd504c5_4_k_cu_26ac2d1a_42024cuda3std6ranges3__45__cpo4swapE,(.L_8 - _ZN39_INTERNAL_5fd504c5_4_k_cu_26ac2d1a_42024cuda3std6ranges3__45__cpo4swapE)
_ZN39_INTERNAL_5fd504c5_4_k_cu_26ac2d1a_42024cuda3std6ranges3__45__cpo4swapE:
	.zero		1
.L_8:


//--------------------- .nv.constant0._ZN7cutlass13device_kernelINS_4gemm6kernel13GemmUniversalIN4cute5tupleIJiiiiEEENS1_10collective13CollectiveMmaINS1_34MainloopSm90TmaGmmaWarpSpecializedILi3ENS5_IJNS4_1CILi2EEENSA_ILi1EEESC_EEENS1_35KernelTmaWarpSpecializedCooperativeEEENS5_IJNSA_ILi256EEENSA_ILi224EEENSA_ILi64EEEEEENS_6half_tENS5_IJlSC_lEEESK_SL_NS4_8TiledMMAINS4_8MMA_AtomIJNS4_4SM904GMMA25MMA_64x32x16_F32F16F16_SSILNSP_5MajorE0ELSR_0ELNSP_7ScaleInE1ELSS_1EEEEEENS4_6LayoutISD_NS5_IJSC_NSA_ILi0EEESW_EEEEENS5_IJNS4_10UnderscoreESZ_SZ_EEEEENS4_13SM90_TMA_LOADENS4_14ComposedLayoutINS4_7SwizzleILi3ELi4ELi3EEENS4_18smem_ptr_flag_bitsILi16EEENSV_INS5_IJNSA_ILi8EEESI_EEENS5_IJSI_SC_EEEEEEEvNS4_8identityENS4_23SM90_TMA_LOAD_MULTICASTES1C_vS1D_EENS_8epilogue10collective6detail29Sm90TmaWarpSpecializedAdapterINS1H_15DefaultEpilogueISK_SL_SL_NS1G_6thread17LinearCombinationISK_Li1EffLNS1L_9ScaleType4KindE0ELNS_15FloatRoundStyleE2ESK_EENS1_15EpilogueDefaultEEEEEvvEEEEvNT_6ParamsE --------------------------
	.section	.nv.constant0._ZN7cutlass13device_kernelINS_4gemm6kernel13GemmUniversalIN4cute5tupleIJiiiiEEENS1_10collective13CollectiveMmaINS1_34MainloopSm90TmaGmmaWarpSpecializedILi3ENS5_IJNS4_1CILi2EEENSA_ILi1EEESC_EEENS1_35KernelTmaWarpSpecializedCooperativeEEENS5_IJNSA_ILi256EEENSA_ILi224EEENSA_ILi64EEEEEENS_6half_tENS5_IJlSC_lEEESK_SL_NS4_8TiledMMAINS4_8MMA_AtomIJNS4_4SM904GMMA25MMA_64x32x16_F32F16F16_SSILNSP_5MajorE0ELSR_0ELNSP_7ScaleInE1ELSS_1EEEEEENS4_6LayoutISD_NS5_IJSC_NSA_ILi0EEESW_EEEEENS5_IJNS4_10UnderscoreESZ_SZ_EEEEENS4_13SM90_TMA_LOADENS4_14ComposedLayoutINS4_7SwizzleILi3ELi4ELi3EEENS4_18smem_ptr_flag_bitsILi16EEENSV_INS5_IJNSA_ILi8EEESI_EEENS5_IJSI_SC_EEEEEEEvNS4_8identityENS4_23SM90_TMA_LOAD_MULTICASTES1C_vS1D_EENS_8epilogue10collective6detail29Sm90TmaWarpSpecializedAdapterINS1H_15DefaultEpilogueISK_SL_SL_NS1G_6thread17LinearCombinationISK_Li1EffLNS1L_9ScaleType4KindE0ELNS_15FloatRoundStyleE2ESK_EENS1_15EpilogueDefaultEEEEEvvEEEEvNT_6ParamsE,"a",@progbits
	.sectionflags	@""
	.align	4
.nv.constant0._ZN7cutlass13device_kernelINS_4gemm6kernel13GemmUniversalIN4cute5tupleIJiiiiEEENS1_10collective13CollectiveMmaINS1_34MainloopSm90TmaGmmaWarpSpecializedILi3ENS5_IJNS4_1CILi2EEENSA_ILi1EEESC_EEENS1_35KernelTmaWarpSpecializedCooperativeEEENS5_IJNSA_ILi256EEENSA_ILi224EEENSA_ILi64EEEEEENS_6half_tENS5_IJlSC_lEEESK_SL_NS4_8TiledMMAINS4_8MMA_AtomIJNS4_4SM904GMMA25MMA_64x32x16_F32F16F16_SSILNSP_5MajorE0ELSR_0ELNSP_7ScaleInE1ELSS_1EEEEEENS4_6LayoutISD_NS5_IJSC_NSA_ILi0EEESW_EEEEENS5_IJNS4_10UnderscoreESZ_SZ_EEEEENS4_13SM90_TMA_LOADENS4_14ComposedLayoutINS4_7SwizzleILi3ELi4ELi3EEENS4_18smem_ptr_flag_bitsILi16EEENSV_INS5_IJNSA_ILi8EEESI_EEENS5_IJSI_SC_EEEEEEEvNS4_8identityENS4_23SM90_TMA_LOAD_MULTICASTES1C_vS1D_EENS_8epilogue10collective6detail29Sm90TmaWarpSpecializedAdapterINS1H_15DefaultEpilogueISK_SL_SL_NS1G_6thread17LinearCombinationISK_Li1EffLNS1L_9ScaleType4KindE0ELNS_15FloatRoundStyleE2ESK_EENS1_15EpilogueDefaultEEEEEvvEEEEvNT_6ParamsE:
	.zero		1664


//--------------------- SYMBOLS --------------------------

	.type		.nv.reservedSmem.offset0,@object
	.size		.nv.reservedSmem.offset0,0x4
	.type		__assertfail,@function
